//
// Generated by NVIDIA NVVM Compiler
//
// Compiler Build ID: CL-36424714
// Cuda compilation tools, release 13.0, V13.0.88
// Based on NVVM 20.0.0
//

.version 9.0
.target sm_100
.address_size 64

	// .globl	_Z17kernel_func_wt_fliPfS_S_PsS_i

.visible .entry _Z17kernel_func_wt_fliPfS_S_PsS_i(
	.param .u32 _Z17kernel_func_wt_fliPfS_S_PsS_i_param_0,
	.param .u64 .ptr .align 1 _Z17kernel_func_wt_fliPfS_S_PsS_i_param_1,
	.param .u64 .ptr .align 1 _Z17kernel_func_wt_fliPfS_S_PsS_i_param_2,
	.param .u64 .ptr .align 1 _Z17kernel_func_wt_fliPfS_S_PsS_i_param_3,
	.param .u64 .ptr .align 1 _Z17kernel_func_wt_fliPfS_S_PsS_i_param_4,
	.param .u64 .ptr .align 1 _Z17kernel_func_wt_fliPfS_S_PsS_i_param_5,
	.param .u32 _Z17kernel_func_wt_fliPfS_S_PsS_i_param_6
)
{
	.reg .pred 	%p<3>;
	.reg .b16 	%rs<5>;
	.reg .b32 	%r<10>;
	.reg .b32 	%f<137>;
	.reg .b64 	%rd<23>;

	ld.param.u32 	%r2, [_Z17kernel_func_wt_fliPfS_S_PsS_i_param_0];
	ld.param.u64 	%rd2, [_Z17kernel_func_wt_fliPfS_S_PsS_i_param_2];
	ld.param.u64 	%rd4, [_Z17kernel_func_wt_fliPfS_S_PsS_i_param_4];
	ld.param.u64 	%rd5, [_Z17kernel_func_wt_fliPfS_S_PsS_i_param_5];
	mov.u32 	%r3, %tid.x;
	mov.u32 	%r4, %ntid.x;
	mov.u32 	%r5, %ctaid.x;
	mad.lo.s32 	%r1, %r4, %r5, %r3;
	setp.ge.u32 	%p1, %r1, %r2;
	@%p1 bra 	$L__BB0_3;
	cvta.to.global.u64 	%rd6, %rd4;
	shl.b32 	%r6, %r1, 1;
	mul.wide.u32 	%rd7, %r6, 2;
	add.s64 	%rd8, %rd6, %rd7;
	ld.global.u16 	%rs1, [%rd8];
	ld.global.u16 	%rs3, [%rd8+2];
	or.b16  	%rs4, %rs1, %rs3;
	setp.lt.s16 	%p2, %rs4, 0;
	@%p2 bra 	$L__BB0_3;
	ld.param.u64 	%rd22, [_Z17kernel_func_wt_fliPfS_S_PsS_i_param_3];
	ld.param.u64 	%rd21, [_Z17kernel_func_wt_fliPfS_S_PsS_i_param_1];
	cvta.to.global.u64 	%rd9, %rd22;
	cvt.u32.u16 	%r7, %rs1;
	mul.wide.u32 	%rd10, %r7, 32;
	add.s64 	%rd11, %rd9, %rd10;
	ld.global.f32 	%f1, [%rd11];
	ld.global.f32 	%f2, [%rd11+4];
	ld.global.f32 	%f3, [%rd11+8];
	ld.global.f32 	%f4, [%rd11+12];
	ld.global.f32 	%f5, [%rd11+16];
	ld.global.f32 	%f6, [%rd11+20];
	ld.global.f32 	%f7, [%rd11+24];
	ld.global.f32 	%f8, [%rd11+28];
	shl.b32 	%r8, %r1, 3;
	cvta.to.global.u64 	%rd12, %rd2;
	mul.wide.u32 	%rd13, %r8, 4;
	add.s64 	%rd14, %rd12, %rd13;
	ld.global.f32 	%f9, [%rd14];
	ld.global.f32 	%f10, [%rd14+4];
	ld.global.f32 	%f11, [%rd14+8];
	ld.global.f32 	%f12, [%rd14+12];
	ld.global.f32 	%f13, [%rd14+16];
	ld.global.f32 	%f14, [%rd14+20];
	ld.global.f32 	%f15, [%rd14+24];
	ld.global.f32 	%f16, [%rd14+28];
	mul.f32 	%f17, %f1, %f9;
	mul.f32 	%f18, %f2, %f10;
	sub.f32 	%f19, %f17, %f18;
	mul.f32 	%f20, %f1, %f10;
	fma.rn.f32 	%f21, %f2, %f9, %f20;
	mul.f32 	%f22, %f3, %f13;
	mul.f32 	%f23, %f4, %f14;
	sub.f32 	%f24, %f22, %f23;
	mul.f32 	%f25, %f3, %f14;
	fma.rn.f32 	%f26, %f4, %f13, %f25;
	add.f32 	%f27, %f19, %f24;
	add.f32 	%f28, %f21, %f26;
	mul.f32 	%f29, %f1, %f11;
	mul.f32 	%f30, %f2, %f12;
	sub.f32 	%f31, %f29, %f30;
	mul.f32 	%f32, %f1, %f12;
	fma.rn.f32 	%f33, %f2, %f11, %f32;
	mul.f32 	%f34, %f3, %f15;
	mul.f32 	%f35, %f4, %f16;
	sub.f32 	%f36, %f34, %f35;
	mul.f32 	%f37, %f3, %f16;
	fma.rn.f32 	%f38, %f4, %f15, %f37;
	add.f32 	%f39, %f31, %f36;
	add.f32 	%f40, %f33, %f38;
	mul.f32 	%f41, %f5, %f9;
	mul.f32 	%f42, %f6, %f10;
	sub.f32 	%f43, %f41, %f42;
	mul.f32 	%f44, %f5, %f10;
	fma.rn.f32 	%f45, %f6, %f9, %f44;
	mul.f32 	%f46, %f7, %f13;
	mul.f32 	%f47, %f8, %f14;
	sub.f32 	%f48, %f46, %f47;
	mul.f32 	%f49, %f7, %f14;
	fma.rn.f32 	%f50, %f8, %f13, %f49;
	add.f32 	%f51, %f43, %f48;
	add.f32 	%f52, %f45, %f50;
	mul.f32 	%f53, %f5, %f11;
	mul.f32 	%f54, %f6, %f12;
	sub.f32 	%f55, %f53, %f54;
	mul.f32 	%f56, %f5, %f12;
	fma.rn.f32 	%f57, %f6, %f11, %f56;
	mul.f32 	%f58, %f7, %f15;
	mul.f32 	%f59, %f8, %f16;
	sub.f32 	%f60, %f58, %f59;
	mul.f32 	%f61, %f7, %f16;
	fma.rn.f32 	%f62, %f8, %f15, %f61;
	add.f32 	%f63, %f55, %f60;
	add.f32 	%f64, %f57, %f62;
	cvt.u32.u16 	%r9, %rs3;
	mul.wide.u32 	%rd15, %r9, 32;
	add.s64 	%rd16, %rd9, %rd15;
	ld.global.f32 	%f65, [%rd16];
	ld.global.f32 	%f66, [%rd16+4];
	ld.global.f32 	%f67, [%rd16+8];
	ld.global.f32 	%f68, [%rd16+12];
	ld.global.f32 	%f69, [%rd16+16];
	ld.global.f32 	%f70, [%rd16+20];
	ld.global.f32 	%f71, [%rd16+24];
	ld.global.f32 	%f72, [%rd16+28];
	mul.f32 	%f73, %f28, %f66;
	fma.rn.f32 	%f74, %f27, %f65, %f73;
	mul.f32 	%f75, %f28, %f65;
	mul.f32 	%f76, %f27, %f66;
	sub.f32 	%f77, %f75, %f76;
	mul.f32 	%f78, %f40, %f68;
	fma.rn.f32 	%f79, %f39, %f67, %f78;
	mul.f32 	%f80, %f40, %f67;
	mul.f32 	%f81, %f39, %f68;
	sub.f32 	%f82, %f80, %f81;
	add.f32 	%f83, %f74, %f79;
	add.f32 	%f84, %f77, %f82;
	mul.f32 	%f85, %f28, %f70;
	fma.rn.f32 	%f86, %f27, %f69, %f85;
	mul.f32 	%f87, %f28, %f69;
	mul.f32 	%f88, %f27, %f70;
	sub.f32 	%f89, %f87, %f88;
	mul.f32 	%f90, %f40, %f72;
	fma.rn.f32 	%f91, %f39, %f71, %f90;
	mul.f32 	%f92, %f40, %f71;
	mul.f32 	%f93, %f39, %f72;
	sub.f32 	%f94, %f92, %f93;
	add.f32 	%f95, %f86, %f91;
	add.f32 	%f96, %f89, %f94;
	mul.f32 	%f97, %f52, %f66;
	fma.rn.f32 	%f98, %f51, %f65, %f97;
	mul.f32 	%f99, %f52, %f65;
	mul.f32 	%f100, %f51, %f66;
	sub.f32 	%f101, %f99, %f100;
	mul.f32 	%f102, %f64, %f68;
	fma.rn.f32 	%f103, %f63, %f67, %f102;
	mul.f32 	%f104, %f64, %f67;
	mul.f32 	%f105, %f63, %f68;
	sub.f32 	%f106, %f104, %f105;
	add.f32 	%f107, %f98, %f103;
	add.f32 	%f108, %f101, %f106;
	mul.f32 	%f109, %f52, %f70;
	fma.rn.f32 	%f110, %f51, %f69, %f109;
	mul.f32 	%f111, %f52, %f69;
	mul.f32 	%f112, %f51, %f70;
	sub.f32 	%f113, %f111, %f112;
	mul.f32 	%f114, %f64, %f72;
	fma.rn.f32 	%f115, %f63, %f71, %f114;
	mul.f32 	%f116, %f64, %f71;
	mul.f32 	%f117, %f63, %f72;
	sub.f32 	%f118, %f116, %f117;
	add.f32 	%f119, %f110, %f115;
	add.f32 	%f120, %f113, %f118;
	cvta.to.global.u64 	%rd17, %rd5;
	add.s64 	%rd18, %rd17, %rd13;
	ld.global.f32 	%f121, [%rd18];
	mul.f32 	%f122, %f83, %f121;
	cvta.to.global.u64 	%rd19, %rd21;
	add.s64 	%rd20, %rd19, %rd13;
	st.global.f32 	[%rd20], %f122;
	ld.global.f32 	%f123, [%rd18+4];
	mul.f32 	%f124, %f84, %f123;
	st.global.f32 	[%rd20+4], %f124;
	ld.global.f32 	%f125, [%rd18+8];
	mul.f32 	%f126, %f95, %f125;
	st.global.f32 	[%rd20+8], %f126;
	ld.global.f32 	%f127, [%rd18+12];
	mul.f32 	%f128, %f96, %f127;
	st.global.f32 	[%rd20+12], %f128;
	ld.global.f32 	%f129, [%rd18+16];
	mul.f32 	%f130, %f107, %f129;
	st.global.f32 	[%rd20+16], %f130;
	ld.global.f32 	%f131, [%rd18+20];
	mul.f32 	%f132, %f108, %f131;
	st.global.f32 	[%rd20+20], %f132;
	ld.global.f32 	%f133, [%rd18+24];
	mul.f32 	%f134, %f119, %f133;
	st.global.f32 	[%rd20+24], %f134;
	ld.global.f32 	%f135, [%rd18+28];
	mul.f32 	%f136, %f120, %f135;
	st.global.f32 	[%rd20+28], %f136;
$L__BB0_3:
	ret;

}
	// .globl	_Z17kernel_jacf_wt_fliiPfS_S_PsS_i
.visible .entry _Z17kernel_jacf_wt_fliiPfS_S_PsS_i(
	.param .u32 _Z17kernel_jacf_wt_fliiPfS_S_PsS_i_param_0,
	.param .u32 _Z17kernel_jacf_wt_fliiPfS_S_PsS_i_param_1,
	.param .u64 .ptr .align 1 _Z17kernel_jacf_wt_fliiPfS_S_PsS_i_param_2,
	.param .u64 .ptr .align 1 _Z17kernel_jacf_wt_fliiPfS_S_PsS_i_param_3,
	.param .u64 .ptr .align 1 _Z17kernel_jacf_wt_fliiPfS_S_PsS_i_param_4,
	.param .u64 .ptr .align 1 _Z17kernel_jacf_wt_fliiPfS_S_PsS_i_param_5,
	.param .u64 .ptr .align 1 _Z17kernel_jacf_wt_fliiPfS_S_PsS_i_param_6,
	.param .u32 _Z17kernel_jacf_wt_fliiPfS_S_PsS_i_param_7
)
{
	.local .align 16 .b8 	__local_depot1[32];
	.reg .b64 	%SP;
	.reg .b64 	%SPL;
	.reg .pred 	%p<11>;
	.reg .b16 	%rs<6>;
	.reg .b32 	%r<40>;
	.reg .b32 	%f<188>;
	.reg .b64 	%rd<45>;

	mov.u64 	%SPL, __local_depot1;
	ld.param.u32 	%r8, [_Z17kernel_jacf_wt_fliiPfS_S_PsS_i_param_0];
	ld.param.u32 	%r9, [_Z17kernel_jacf_wt_fliiPfS_S_PsS_i_param_1];
	ld.param.u64 	%rd4, [_Z17kernel_jacf_wt_fliiPfS_S_PsS_i_param_3];
	ld.param.u64 	%rd7, [_Z17kernel_jacf_wt_fliiPfS_S_PsS_i_param_4];
	ld.param.u64 	%rd5, [_Z17kernel_jacf_wt_fliiPfS_S_PsS_i_param_5];
	cvta.to.global.u64 	%rd1, %rd7;
	add.u64 	%rd2, %SPL, 0;
	mov.u32 	%r10, %tid.x;
	mov.u32 	%r11, %ntid.x;
	mov.u32 	%r12, %ctaid.x;
	mad.lo.s32 	%r1, %r11, %r12, %r10;
	mov.u32 	%r13, %tid.y;
	mov.u32 	%r14, %ntid.y;
	mov.u32 	%r15, %ctaid.y;
	mad.lo.s32 	%r16, %r14, %r15, %r13;
	setp.ge.u32 	%p1, %r1, %r8;
	setp.ge.u32 	%p2, %r16, %r9;
	or.pred  	%p3, %p1, %p2;
	@%p3 bra 	$L__BB1_7;
	cvta.to.global.u64 	%rd9, %rd5;
	shl.b32 	%r17, %r1, 1;
	mul.wide.u32 	%rd10, %r17, 2;
	add.s64 	%rd11, %rd9, %rd10;
	ld.global.u16 	%rs1, [%rd11];
	cvt.s32.s16 	%r3, %rs1;
	ld.global.u16 	%rs3, [%rd11+2];
	cvt.s32.s16 	%r4, %rs3;
	shr.u32 	%r5, %r16, 3;
	setp.ne.s32 	%p4, %r5, %r4;
	setp.ne.s32 	%p5, %r5, %r3;
	and.pred  	%p6, %p4, %p5;
	or.b16  	%rs5, %rs3, %rs1;
	setp.lt.s16 	%p7, %rs5, 0;
	or.pred  	%p8, %p6, %p7;
	@%p8 bra 	$L__BB1_7;
	setp.ne.s32 	%p9, %r5, %r3;
	shl.b32 	%r18, %r1, 3;
	cvta.to.global.u64 	%rd12, %rd4;
	mul.wide.u32 	%rd13, %r18, 4;
	add.s64 	%rd14, %rd12, %rd13;
	ld.global.f32 	%f1, [%rd14];
	ld.global.f32 	%f2, [%rd14+4];
	ld.global.f32 	%f3, [%rd14+8];
	ld.global.f32 	%f4, [%rd14+12];
	ld.global.f32 	%f5, [%rd14+16];
	ld.global.f32 	%f6, [%rd14+20];
	ld.global.f32 	%f7, [%rd14+24];
	ld.global.f32 	%f8, [%rd14+28];
	and.b32  	%r6, %r16, 7;
	@%p9 bra 	$L__BB1_4;
	shl.b32 	%r21, %r4, 3;
	mul.wide.s32 	%rd19, %r21, 4;
	add.s64 	%rd20, %rd1, %rd19;
	ld.global.f32 	%f179, [%rd20];
	ld.global.f32 	%f178, [%rd20+4];
	ld.global.f32 	%f177, [%rd20+8];
	mov.f32 	%f59, 0f00000000;
	st.local.v4.f32 	[%rd2], {%f59, %f59, %f59, %f59};
	ld.global.f32 	%f176, [%rd20+12];
	ld.global.f32 	%f175, [%rd20+16];
	ld.global.f32 	%f174, [%rd20+20];
	ld.global.f32 	%f173, [%rd20+24];
	st.local.v4.f32 	[%rd2+16], {%f59, %f59, %f59, %f59};
	ld.global.f32 	%f172, [%rd20+28];
	mul.wide.u32 	%rd21, %r6, 4;
	add.s64 	%rd22, %rd2, %rd21;
	mov.b32 	%r22, 1065353216;
	st.local.u32 	[%rd22], %r22;
	ld.local.v4.f32 	{%f187, %f186, %f185, %f184}, [%rd2];
	ld.local.v4.f32 	{%f183, %f182, %f181, %f180}, [%rd2+16];
	bra.uni 	$L__BB1_6;
$L__BB1_4:
	setp.ne.s32 	%p10, %r5, %r4;
	@%p10 bra 	$L__BB1_6;
	shl.b32 	%r19, %r3, 3;
	mul.wide.s32 	%rd15, %r19, 4;
	add.s64 	%rd16, %rd1, %rd15;
	ld.global.f32 	%f187, [%rd16];
	ld.global.f32 	%f186, [%rd16+4];
	ld.global.f32 	%f185, [%rd16+8];
	mov.f32 	%f58, 0f00000000;
	st.local.v4.f32 	[%rd2], {%f58, %f58, %f58, %f58};
	ld.global.f32 	%f184, [%rd16+12];
	ld.global.f32 	%f183, [%rd16+16];
	ld.global.f32 	%f182, [%rd16+20];
	ld.global.f32 	%f181, [%rd16+24];
	st.local.v4.f32 	[%rd2+16], {%f58, %f58, %f58, %f58};
	ld.global.f32 	%f180, [%rd16+28];
	mul.wide.u32 	%rd17, %r6, 4;
	add.s64 	%rd18, %rd2, %rd17;
	mov.b32 	%r20, 1065353216;
	st.local.u32 	[%rd18], %r20;
	ld.local.v4.f32 	{%f179, %f178, %f177, %f176}, [%rd2];
	ld.local.v4.f32 	{%f175, %f174, %f173, %f172}, [%rd2+16];
$L__BB1_6:
	ld.param.u64 	%rd44, [_Z17kernel_jacf_wt_fliiPfS_S_PsS_i_param_6];
	ld.param.u64 	%rd43, [_Z17kernel_jacf_wt_fliiPfS_S_PsS_i_param_2];
	cvta.to.global.u64 	%rd23, %rd43;
	mov.u32 	%r23, %ntid.x;
	mov.u32 	%r24, %ctaid.x;
	mov.u32 	%r25, %tid.x;
	mad.lo.s32 	%r26, %r23, %r24, %r25;
	shl.b32 	%r27, %r26, 3;
	mul.f32 	%f60, %f1, %f187;
	mul.f32 	%f61, %f2, %f186;
	sub.f32 	%f62, %f60, %f61;
	mul.f32 	%f63, %f1, %f186;
	fma.rn.f32 	%f64, %f2, %f187, %f63;
	mul.f32 	%f65, %f5, %f185;
	mul.f32 	%f66, %f6, %f184;
	sub.f32 	%f67, %f65, %f66;
	mul.f32 	%f68, %f5, %f184;
	fma.rn.f32 	%f69, %f6, %f185, %f68;
	add.f32 	%f70, %f62, %f67;
	add.f32 	%f71, %f64, %f69;
	mul.f32 	%f72, %f3, %f187;
	mul.f32 	%f73, %f4, %f186;
	sub.f32 	%f74, %f72, %f73;
	mul.f32 	%f75, %f3, %f186;
	fma.rn.f32 	%f76, %f4, %f187, %f75;
	mul.f32 	%f77, %f7, %f185;
	mul.f32 	%f78, %f8, %f184;
	sub.f32 	%f79, %f77, %f78;
	mul.f32 	%f80, %f7, %f184;
	fma.rn.f32 	%f81, %f8, %f185, %f80;
	add.f32 	%f82, %f74, %f79;
	add.f32 	%f83, %f76, %f81;
	mul.f32 	%f84, %f1, %f183;
	mul.f32 	%f85, %f2, %f182;
	sub.f32 	%f86, %f84, %f85;
	mul.f32 	%f87, %f1, %f182;
	fma.rn.f32 	%f88, %f2, %f183, %f87;
	mul.f32 	%f89, %f5, %f181;
	mul.f32 	%f90, %f6, %f180;
	sub.f32 	%f91, %f89, %f90;
	mul.f32 	%f92, %f5, %f180;
	fma.rn.f32 	%f93, %f6, %f181, %f92;
	add.f32 	%f94, %f86, %f91;
	add.f32 	%f95, %f88, %f93;
	mul.f32 	%f96, %f3, %f183;
	mul.f32 	%f97, %f4, %f182;
	sub.f32 	%f98, %f96, %f97;
	mul.f32 	%f99, %f3, %f182;
	fma.rn.f32 	%f100, %f4, %f183, %f99;
	mul.f32 	%f101, %f7, %f181;
	mul.f32 	%f102, %f8, %f180;
	sub.f32 	%f103, %f101, %f102;
	mul.f32 	%f104, %f7, %f180;
	fma.rn.f32 	%f105, %f8, %f181, %f104;
	add.f32 	%f106, %f98, %f103;
	add.f32 	%f107, %f100, %f105;
	mul.f32 	%f108, %f71, %f178;
	fma.rn.f32 	%f109, %f70, %f179, %f108;
	mul.f32 	%f110, %f71, %f179;
	mul.f32 	%f111, %f70, %f178;
	sub.f32 	%f112, %f110, %f111;
	mul.f32 	%f113, %f83, %f176;
	fma.rn.f32 	%f114, %f82, %f177, %f113;
	mul.f32 	%f115, %f83, %f177;
	mul.f32 	%f116, %f82, %f176;
	sub.f32 	%f117, %f115, %f116;
	add.f32 	%f118, %f109, %f114;
	add.f32 	%f119, %f112, %f117;
	mul.f32 	%f120, %f71, %f174;
	fma.rn.f32 	%f121, %f70, %f175, %f120;
	mul.f32 	%f122, %f71, %f175;
	mul.f32 	%f123, %f70, %f174;
	sub.f32 	%f124, %f122, %f123;
	mul.f32 	%f125, %f83, %f172;
	fma.rn.f32 	%f126, %f82, %f173, %f125;
	mul.f32 	%f127, %f83, %f173;
	mul.f32 	%f128, %f82, %f172;
	sub.f32 	%f129, %f127, %f128;
	add.f32 	%f130, %f121, %f126;
	add.f32 	%f131, %f124, %f129;
	mul.f32 	%f132, %f178, %f95;
	fma.rn.f32 	%f133, %f179, %f94, %f132;
	mul.f32 	%f134, %f179, %f95;
	mul.f32 	%f135, %f178, %f94;
	sub.f32 	%f136, %f134, %f135;
	mul.f32 	%f137, %f107, %f176;
	fma.rn.f32 	%f138, %f106, %f177, %f137;
	mul.f32 	%f139, %f107, %f177;
	mul.f32 	%f140, %f106, %f176;
	sub.f32 	%f141, %f139, %f140;
	add.f32 	%f142, %f133, %f138;
	add.f32 	%f143, %f136, %f141;
	mul.f32 	%f144, %f95, %f174;
	fma.rn.f32 	%f145, %f94, %f175, %f144;
	mul.f32 	%f146, %f95, %f175;
	mul.f32 	%f147, %f94, %f174;
	sub.f32 	%f148, %f146, %f147;
	mul.f32 	%f149, %f107, %f172;
	fma.rn.f32 	%f150, %f106, %f173, %f149;
	mul.f32 	%f151, %f107, %f173;
	mul.f32 	%f152, %f106, %f172;
	sub.f32 	%f153, %f151, %f152;
	add.f32 	%f154, %f145, %f150;
	add.f32 	%f155, %f148, %f153;
	cvta.to.global.u64 	%rd24, %rd44;
	mul.wide.u32 	%rd25, %r27, 4;
	add.s64 	%rd26, %rd24, %rd25;
	ld.global.f32 	%f156, [%rd26];
	mul.f32 	%f157, %f118, %f156;
	mov.u32 	%r28, %ntid.y;
	mov.u32 	%r29, %ctaid.y;
	mov.u32 	%r30, %tid.y;
	mad.lo.s32 	%r31, %r28, %r29, %r30;
	mad.lo.s32 	%r32, %r27, %r9, %r31;
	mul.wide.u32 	%rd27, %r32, 4;
	add.s64 	%rd28, %rd23, %rd27;
	st.global.f32 	[%rd28], %f157;
	ld.global.f32 	%f158, [%rd26+4];
	mul.f32 	%f159, %f119, %f158;
	add.s32 	%r33, %r32, %r9;
	mul.wide.u32 	%rd29, %r33, 4;
	add.s64 	%rd30, %rd23, %rd29;
	st.global.f32 	[%rd30], %f159;
	ld.global.f32 	%f160, [%rd26+8];
	mul.f32 	%f161, %f130, %f160;
	add.s32 	%r34, %r33, %r9;
	mul.wide.u32 	%rd31, %r34, 4;
	add.s64 	%rd32, %rd23, %rd31;
	st.global.f32 	[%rd32], %f161;
	ld.global.f32 	%f162, [%rd26+12];
	mul.f32 	%f163, %f131, %f162;
	add.s32 	%r35, %r34, %r9;
	mul.wide.u32 	%rd33, %r35, 4;
	add.s64 	%rd34, %rd23, %rd33;
	st.global.f32 	[%rd34], %f163;
	ld.global.f32 	%f164, [%rd26+16];
	mul.f32 	%f165, %f142, %f164;
	add.s32 	%r36, %r35, %r9;
	mul.wide.u32 	%rd35, %r36, 4;
	add.s64 	%rd36, %rd23, %rd35;
	st.global.f32 	[%rd36], %f165;
	ld.global.f32 	%f166, [%rd26+20];
	mul.f32 	%f167, %f143, %f166;
	add.s32 	%r37, %r36, %r9;
	mul.wide.u32 	%rd37, %r37, 4;
	add.s64 	%rd38, %rd23, %rd37;
	st.global.f32 	[%rd38], %f167;
	ld.global.f32 	%f168, [%rd26+24];
	mul.f32 	%f169, %f154, %f168;
	add.s32 	%r38, %r37, %r9;
	mul.wide.u32 	%rd39, %r38, 4;
	add.s64 	%rd40, %rd23, %rd39;
	st.global.f32 	[%rd40], %f169;
	ld.global.f32 	%f170, [%rd26+28];
	mul.f32 	%f171, %f155, %f170;
	add.s32 	%r39, %r38, %r9;
	mul.wide.u32 	%rd41, %r39, 4;
	add.s64 	%rd42, %rd23, %rd41;
	st.global.f32 	[%rd42], %f171;
$L__BB1_7:
	ret;

}
	// .globl	_Z20kernel_setweights_fliPff
.visible .entry _Z20kernel_setweights_fliPff(
	.param .u32 _Z20kernel_setweights_fliPff_param_0,
	.param .u64 .ptr .align 1 _Z20kernel_setweights_fliPff_param_1,
	.param .f32 _Z20kernel_setweights_fliPff_param_2
)
{
	.reg .pred 	%p<2>;
	.reg .b32 	%r<6>;
	.reg .b32 	%f<2>;
	.reg .b64 	%rd<5>;

	ld.param.u32 	%r2, [_Z20kernel_setweights_fliPff_param_0];
	ld.param.u64 	%rd1, [_Z20kernel_setweights_fliPff_param_1];
	ld.param.f32 	%f1, [_Z20kernel_setweights_fliPff_param_2];
	mov.u32 	%r3, %ctaid.x;
	mov.u32 	%r4, %ntid.x;
	mov.u32 	%r5, %tid.x;
	mad.lo.s32 	%r1, %r3, %r4, %r5;
	setp.ge.u32 	%p1, %r1, %r2;
	@%p1 bra 	$L__BB2_2;
	cvta.to.global.u64 	%rd2, %rd1;
	mul.wide.u32 	%rd3, %r1, 4;
	add.s64 	%rd4, %rd2, %rd3;
	st.global.f32 	[%rd4], %f1;
$L__BB2_2:
	ret;

}
	// .globl	_Z18kernel_hadamard_fliPfS_
.visible .entry _Z18kernel_hadamard_fliPfS_(
	.param .u32 _Z18kernel_hadamard_fliPfS__param_0,
	.param .u64 .ptr .align 1 _Z18kernel_hadamard_fliPfS__param_1,
	.param .u64 .ptr .align 1 _Z18kernel_hadamard_fliPfS__param_2
)
{
	.reg .pred 	%p<2>;
	.reg .b32 	%r<6>;
	.reg .b32 	%f<4>;
	.reg .b64 	%rd<8>;

	ld.param.u32 	%r2, [_Z18kernel_hadamard_fliPfS__param_0];
	ld.param.u64 	%rd1, [_Z18kernel_hadamard_fliPfS__param_1];
	ld.param.u64 	%rd2, [_Z18kernel_hadamard_fliPfS__param_2];
	mov.u32 	%r3, %ctaid.x;
	mov.u32 	%r4, %ntid.x;
	mov.u32 	%r5, %tid.x;
	mad.lo.s32 	%r1, %r3, %r4, %r5;
	setp.ge.u32 	%p1, %r1, %r2;
	@%p1 bra 	$L__BB3_2;
	cvta.to.global.u64 	%rd3, %rd1;
	cvta.to.global.u64 	%rd4, %rd2;
	mul.wide.u32 	%rd5, %r1, 4;
	add.s64 	%rd6, %rd3, %rd5;
	ld.global.f32 	%f1, [%rd6];
	add.s64 	%rd7, %rd4, %rd5;
	ld.global.f32 	%f2, [%rd7];
	mul.f32 	%f3, %f1, %f2;
	st.global.f32 	[%rd7], %f3;
$L__BB3_2:
	ret;

}
	// .globl	_Z23kernel_updateweights_fliPfS_S_f
.visible .entry _Z23kernel_updateweights_fliPfS_S_f(
	.param .u32 _Z23kernel_updateweights_fliPfS_S_f_param_0,
	.param .u64 .ptr .align 1 _Z23kernel_updateweights_fliPfS_S_f_param_1,
	.param .u64 .ptr .align 1 _Z23kernel_updateweights_fliPfS_S_f_param_2,
	.param .u64 .ptr .align 1 _Z23kernel_updateweights_fliPfS_S_f_param_3,
	.param .f32 _Z23kernel_updateweights_fliPfS_S_f_param_4
)
{
	.reg .pred 	%p<5>;
	.reg .b32 	%r<10>;
	.reg .b32 	%f<28>;
	.reg .b64 	%rd<11>;

	ld.param.u32 	%r2, [_Z23kernel_updateweights_fliPfS_S_f_param_0];
	ld.param.u64 	%rd1, [_Z23kernel_updateweights_fliPfS_S_f_param_1];
	ld.param.u64 	%rd2, [_Z23kernel_updateweights_fliPfS_S_f_param_2];
	ld.param.u64 	%rd3, [_Z23kernel_updateweights_fliPfS_S_f_param_3];
	ld.param.f32 	%f1, [_Z23kernel_updateweights_fliPfS_S_f_param_4];
	mov.u32 	%r3, %ctaid.x;
	mov.u32 	%r4, %ntid.x;
	mov.u32 	%r5, %tid.x;
	mad.lo.s32 	%r1, %r3, %r4, %r5;
	setp.ge.u32 	%p1, %r1, %r2;
	@%p1 bra 	$L__BB4_2;
	cvta.to.global.u64 	%rd4, %rd2;
	cvta.to.global.u64 	%rd5, %rd1;
	cvta.to.global.u64 	%rd6, %rd3;
	add.f32 	%f2, %f1, 0f3F800000;
	mul.wide.u32 	%rd7, %r1, 4;
	add.s64 	%rd8, %rd4, %rd7;
	ld.global.f32 	%f3, [%rd8];
	fma.rn.f32 	%f4, %f3, %f3, %f1;
	div.rn.f32 	%f5, %f2, %f4;
	add.s64 	%rd9, %rd5, %rd7;
	st.global.f32 	[%rd9], %f5;
	setp.lt.f32 	%p2, %f5, 0f00800000;
	mul.f32 	%f6, %f5, 0f4B000000;
	selp.f32 	%f7, %f6, %f5, %p2;
	selp.f32 	%f8, 0fC1B80000, 0f00000000, %p2;
	mov.b32 	%r6, %f7;
	add.s32 	%r7, %r6, -1059760811;
	and.b32  	%r8, %r7, -8388608;
	sub.s32 	%r9, %r6, %r8;
	mov.b32 	%f9, %r9;
	cvt.rn.f32.s32 	%f10, %r8;
	fma.rn.f32 	%f11, %f10, 0f34000000, %f8;
	add.f32 	%f12, %f9, 0fBF800000;
	fma.rn.f32 	%f13, %f12, 0fBE055027, 0f3E1039F6;
	fma.rn.f32 	%f14, %f13, %f12, 0fBDF8CDCC;
	fma.rn.f32 	%f15, %f14, %f12, 0f3E0F2955;
	fma.rn.f32 	%f16, %f15, %f12, 0fBE2AD8B9;
	fma.rn.f32 	%f17, %f16, %f12, 0f3E4CED0B;
	fma.rn.f32 	%f18, %f17, %f12, 0fBE7FFF22;
	fma.rn.f32 	%f19, %f18, %f12, 0f3EAAAA78;
	fma.rn.f32 	%f20, %f19, %f12, 0fBF000000;
	mul.f32 	%f21, %f12, %f20;
	fma.rn.f32 	%f22, %f21, %f12, %f12;
	fma.rn.f32 	%f23, %f11, 0f3F317218, %f22;
	setp.gt.u32 	%p3, %r6, 2139095039;
	fma.rn.f32 	%f24, %f7, 0f7F800000, 0f7F800000;
	selp.f32 	%f25, %f24, %f23, %p3;
	setp.eq.f32 	%p4, %f7, 0f00000000;
	selp.f32 	%f26, 0fFF800000, %f25, %p4;
	sub.f32 	%f27, %f5, %f26;
	add.s64 	%rd10, %rd6, %rd7;
	st.global.f32 	[%rd10], %f27;
$L__BB4_2:
	ret;

}
	// .globl	_Z21kernel_sqrtweights_fliPf
.visible .entry _Z21kernel_sqrtweights_fliPf(
	.param .u32 _Z21kernel_sqrtweights_fliPf_param_0,
	.param .u64 .ptr .align 1 _Z21kernel_sqrtweights_fliPf_param_1
)
{
	.reg .pred 	%p<2>;
	.reg .b32 	%r<6>;
	.reg .b32 	%f<3>;
	.reg .b64 	%rd<5>;

	ld.param.u32 	%r2, [_Z21kernel_sqrtweights_fliPf_param_0];
	ld.param.u64 	%rd1, [_Z21kernel_sqrtweights_fliPf_param_1];
	mov.u32 	%r3, %ctaid.x;
	mov.u32 	%r4, %ntid.x;
	mov.u32 	%r5, %tid.x;
	mad.lo.s32 	%r1, %r3, %r4, %r5;
	setp.ge.u32 	%p1, %r1, %r2;
	@%p1 bra 	$L__BB5_2;
	cvta.to.global.u64 	%rd2, %rd1;
	mul.wide.u32 	%rd3, %r1, 4;
	add.s64 	%rd4, %rd2, %rd3;
	ld.global.f32 	%f1, [%rd4];
	sqrt.rn.f32 	%f2, %f1;
	st.global.f32 	[%rd4], %f2;
$L__BB5_2:
	ret;

}
	// .globl	_Z20kernel_evaluatenu_flifPfff
.visible .entry _Z20kernel_evaluatenu_flifPfff(
	.param .u32 _Z20kernel_evaluatenu_flifPfff_param_0,
	.param .f32 _Z20kernel_evaluatenu_flifPfff_param_1,
	.param .u64 .ptr .align 1 _Z20kernel_evaluatenu_flifPfff_param_2,
	.param .f32 _Z20kernel_evaluatenu_flifPfff_param_3,
	.param .f32 _Z20kernel_evaluatenu_flifPfff_param_4
)
{
	.reg .pred 	%p<18>;
	.reg .b32 	%r<22>;
	.reg .b32 	%f<148>;
	.reg .b64 	%rd<5>;

	ld.param.u32 	%r2, [_Z20kernel_evaluatenu_flifPfff_param_0];
	ld.param.f32 	%f17, [_Z20kernel_evaluatenu_flifPfff_param_1];
	ld.param.u64 	%rd2, [_Z20kernel_evaluatenu_flifPfff_param_2];
	ld.param.f32 	%f18, [_Z20kernel_evaluatenu_flifPfff_param_3];
	ld.param.f32 	%f19, [_Z20kernel_evaluatenu_flifPfff_param_4];
	mov.u32 	%r3, %ctaid.x;
	mov.u32 	%r4, %ntid.x;
	mov.u32 	%r5, %tid.x;
	mad.lo.s32 	%r1, %r3, %r4, %r5;
	setp.ge.u32 	%p1, %r1, %r2;
	@%p1 bra 	$L__BB6_8;
	cvt.rn.f32.u32 	%f21, %r1;
	fma.rn.f32 	%f1, %f18, %f21, %f19;
	mul.f32 	%f2, %f1, 0f3F000000;
	add.f32 	%f142, %f2, 0f3F000000;
	setp.geu.f32 	%p2, %f142, 0f40E00000;
	mov.f32 	%f143, 0f00000000;
	@%p2 bra 	$L__BB6_4;
	mov.f32 	%f143, 0f00000000;
$L__BB6_3:
	rcp.rn.f32 	%f23, %f142;
	sub.f32 	%f143, %f143, %f23;
	add.f32 	%f142, %f142, 0f3F800000;
	setp.lt.f32 	%p3, %f142, 0f40E00000;
	@%p3 bra 	$L__BB6_3;
$L__BB6_4:
	add.f32 	%f25, %f142, 0fBF000000;
	rcp.rn.f32 	%f26, %f25;
	mul.f32 	%f27, %f26, %f26;
	mul.f32 	%f28, %f27, %f27;
	setp.lt.f32 	%p4, %f25, 0f00800000;
	mul.f32 	%f29, %f25, 0f4B000000;
	selp.f32 	%f30, %f29, %f25, %p4;
	selp.f32 	%f31, 0fC1B80000, 0f00000000, %p4;
	mov.b32 	%r6, %f30;
	add.s32 	%r7, %r6, -1059760811;
	and.b32  	%r8, %r7, -8388608;
	sub.s32 	%r9, %r6, %r8;
	mov.b32 	%f32, %r9;
	cvt.rn.f32.s32 	%f33, %r8;
	fma.rn.f32 	%f34, %f33, 0f34000000, %f31;
	add.f32 	%f35, %f32, 0fBF800000;
	fma.rn.f32 	%f36, %f35, 0fBE055027, 0f3E1039F6;
	fma.rn.f32 	%f37, %f36, %f35, 0fBDF8CDCC;
	fma.rn.f32 	%f38, %f37, %f35, 0f3E0F2955;
	fma.rn.f32 	%f39, %f38, %f35, 0fBE2AD8B9;
	fma.rn.f32 	%f40, %f39, %f35, 0f3E4CED0B;
	fma.rn.f32 	%f41, %f40, %f35, 0fBE7FFF22;
	fma.rn.f32 	%f42, %f41, %f35, 0f3EAAAA78;
	fma.rn.f32 	%f43, %f42, %f35, 0fBF000000;
	mul.f32 	%f44, %f35, %f43;
	fma.rn.f32 	%f45, %f44, %f35, %f35;
	fma.rn.f32 	%f46, %f34, 0f3F317218, %f45;
	setp.gt.u32 	%p5, %r6, 2139095039;
	fma.rn.f32 	%f47, %f30, 0f7F800000, 0f7F800000;
	selp.f32 	%f48, %f47, %f46, %p5;
	setp.eq.f32 	%p6, %f30, 0f00000000;
	selp.f32 	%f49, 0fFF800000, %f48, %p6;
	fma.rn.f32 	%f50, %f27, 0f3D2AAAAB, %f49;
	fma.rn.f32 	%f51, %f28, 0fBBEEEEEF, %f50;
	mul.f32 	%f52, %f28, 0f3B7BEFBF;
	fma.rn.f32 	%f53, %f27, %f52, %f51;
	mul.f32 	%f54, %f28, 0fBB877777;
	fma.rn.f32 	%f55, %f28, %f54, %f53;
	add.f32 	%f56, %f143, %f55;
	add.f32 	%f57, %f1, 0f3F800000;
	mul.f32 	%f58, %f57, 0f3F000000;
	setp.lt.f32 	%p7, %f58, 0f00800000;
	mul.f32 	%f59, %f58, 0f4B000000;
	selp.f32 	%f60, %f59, %f58, %p7;
	selp.f32 	%f61, 0fC1B80000, 0f00000000, %p7;
	mov.b32 	%r10, %f60;
	add.s32 	%r11, %r10, -1059760811;
	and.b32  	%r12, %r11, -8388608;
	sub.s32 	%r13, %r10, %r12;
	mov.b32 	%f62, %r13;
	cvt.rn.f32.s32 	%f63, %r12;
	fma.rn.f32 	%f64, %f63, 0f34000000, %f61;
	add.f32 	%f65, %f62, 0fBF800000;
	fma.rn.f32 	%f66, %f65, 0fBE055027, 0f3E1039F6;
	fma.rn.f32 	%f67, %f66, %f65, 0fBDF8CDCC;
	fma.rn.f32 	%f68, %f67, %f65, 0f3E0F2955;
	fma.rn.f32 	%f69, %f68, %f65, 0fBE2AD8B9;
	fma.rn.f32 	%f70, %f69, %f65, 0f3E4CED0B;
	fma.rn.f32 	%f71, %f70, %f65, 0fBE7FFF22;
	fma.rn.f32 	%f72, %f71, %f65, 0f3EAAAA78;
	fma.rn.f32 	%f73, %f72, %f65, 0fBF000000;
	mul.f32 	%f74, %f65, %f73;
	fma.rn.f32 	%f75, %f74, %f65, %f65;
	fma.rn.f32 	%f76, %f64, 0f3F317218, %f75;
	setp.gt.u32 	%p8, %r10, 2139095039;
	fma.rn.f32 	%f77, %f60, 0f7F800000, 0f7F800000;
	selp.f32 	%f78, %f77, %f76, %p8;
	setp.eq.f32 	%p9, %f60, 0f00000000;
	selp.f32 	%f79, 0fFF800000, %f78, %p9;
	sub.f32 	%f10, %f56, %f79;
	cvta.to.global.u64 	%rd3, %rd2;
	mul.wide.u32 	%rd4, %r1, 4;
	add.s64 	%rd1, %rd3, %rd4;
	setp.geu.f32 	%p10, %f2, 0f40E00000;
	mov.f32 	%f147, 0f00000000;
	mov.f32 	%f146, %f2;
	@%p10 bra 	$L__BB6_7;
	mov.f32 	%f147, 0f00000000;
	mov.f32 	%f146, %f2;
$L__BB6_6:
	rcp.rn.f32 	%f81, %f146;
	sub.f32 	%f147, %f147, %f81;
	add.f32 	%f146, %f146, 0f3F800000;
	setp.lt.f32 	%p11, %f146, 0f40E00000;
	@%p11 bra 	$L__BB6_6;
$L__BB6_7:
	add.f32 	%f82, %f146, 0fBF000000;
	rcp.rn.f32 	%f83, %f82;
	mul.f32 	%f84, %f83, %f83;
	mul.f32 	%f85, %f84, %f84;
	setp.lt.f32 	%p12, %f82, 0f00800000;
	mul.f32 	%f86, %f82, 0f4B000000;
	selp.f32 	%f87, %f86, %f82, %p12;
	selp.f32 	%f88, 0fC1B80000, 0f00000000, %p12;
	mov.b32 	%r14, %f87;
	add.s32 	%r15, %r14, -1059760811;
	and.b32  	%r16, %r15, -8388608;
	sub.s32 	%r17, %r14, %r16;
	mov.b32 	%f89, %r17;
	cvt.rn.f32.s32 	%f90, %r16;
	fma.rn.f32 	%f91, %f90, 0f34000000, %f88;
	add.f32 	%f92, %f89, 0fBF800000;
	fma.rn.f32 	%f93, %f92, 0fBE055027, 0f3E1039F6;
	fma.rn.f32 	%f94, %f93, %f92, 0fBDF8CDCC;
	fma.rn.f32 	%f95, %f94, %f92, 0f3E0F2955;
	fma.rn.f32 	%f96, %f95, %f92, 0fBE2AD8B9;
	fma.rn.f32 	%f97, %f96, %f92, 0f3E4CED0B;
	fma.rn.f32 	%f98, %f97, %f92, 0fBE7FFF22;
	fma.rn.f32 	%f99, %f98, %f92, 0f3EAAAA78;
	fma.rn.f32 	%f100, %f99, %f92, 0fBF000000;
	mul.f32 	%f101, %f92, %f100;
	fma.rn.f32 	%f102, %f101, %f92, %f92;
	fma.rn.f32 	%f103, %f91, 0f3F317218, %f102;
	setp.gt.u32 	%p13, %r14, 2139095039;
	fma.rn.f32 	%f104, %f87, 0f7F800000, 0f7F800000;
	selp.f32 	%f105, %f104, %f103, %p13;
	setp.eq.f32 	%p14, %f87, 0f00000000;
	selp.f32 	%f106, 0fFF800000, %f105, %p14;
	fma.rn.f32 	%f107, %f84, 0f3D2AAAAB, %f106;
	fma.rn.f32 	%f108, %f85, 0fBBEEEEEF, %f107;
	mul.f32 	%f109, %f85, 0f3B7BEFBF;
	fma.rn.f32 	%f110, %f84, %f109, %f108;
	mul.f32 	%f111, %f85, 0fBB877777;
	fma.rn.f32 	%f112, %f85, %f111, %f110;
	add.f32 	%f113, %f147, %f112;
	setp.lt.f32 	%p15, %f2, 0f00800000;
	mul.f32 	%f114, %f2, 0f4B000000;
	selp.f32 	%f115, %f114, %f2, %p15;
	selp.f32 	%f116, 0fC1B80000, 0f00000000, %p15;
	mov.b32 	%r18, %f115;
	add.s32 	%r19, %r18, -1059760811;
	and.b32  	%r20, %r19, -8388608;
	sub.s32 	%r21, %r18, %r20;
	mov.b32 	%f117, %r21;
	cvt.rn.f32.s32 	%f118, %r20;
	fma.rn.f32 	%f119, %f118, 0f34000000, %f116;
	add.f32 	%f120, %f117, 0fBF800000;
	fma.rn.f32 	%f121, %f120, 0fBE055027, 0f3E1039F6;
	fma.rn.f32 	%f122, %f121, %f120, 0fBDF8CDCC;
	fma.rn.f32 	%f123, %f122, %f120, 0f3E0F2955;
	fma.rn.f32 	%f124, %f123, %f120, 0fBE2AD8B9;
	fma.rn.f32 	%f125, %f124, %f120, 0f3E4CED0B;
	fma.rn.f32 	%f126, %f125, %f120, 0fBE7FFF22;
	fma.rn.f32 	%f127, %f126, %f120, 0f3EAAAA78;
	fma.rn.f32 	%f128, %f127, %f120, 0fBF000000;
	mul.f32 	%f129, %f120, %f128;
	fma.rn.f32 	%f130, %f129, %f120, %f120;
	fma.rn.f32 	%f131, %f119, 0f3F317218, %f130;
	setp.gt.u32 	%p16, %r18, 2139095039;
	fma.rn.f32 	%f132, %f115, 0f7F800000, 0f7F800000;
	selp.f32 	%f133, %f132, %f131, %p16;
	setp.eq.f32 	%p17, %f115, 0f00000000;
	selp.f32 	%f134, 0fFF800000, %f133, %p17;
	sub.f32 	%f135, %f134, %f113;
	add.f32 	%f136, %f10, %f135;
	mov.f32 	%f137, 0f3F800000;
	sub.f32 	%f138, %f137, %f17;
	add.f32 	%f139, %f138, %f136;
	st.global.f32 	[%rd1], %f139;
$L__BB6_8:
	ret;

}
	// .globl	_Z26kernel_evaluatenu_fl_eightifPffff
.visible .entry _Z26kernel_evaluatenu_fl_eightifPffff(
	.param .u32 _Z26kernel_evaluatenu_fl_eightifPffff_param_0,
	.param .f32 _Z26kernel_evaluatenu_fl_eightifPffff_param_1,
	.param .u64 .ptr .align 1 _Z26kernel_evaluatenu_fl_eightifPffff_param_2,
	.param .f32 _Z26kernel_evaluatenu_fl_eightifPffff_param_3,
	.param .f32 _Z26kernel_evaluatenu_fl_eightifPffff_param_4,
	.param .f32 _Z26kernel_evaluatenu_fl_eightifPffff_param_5
)
{
	.reg .pred 	%p<19>;
	.reg .b32 	%r<22>;
	.reg .b32 	%f<152>;
	.reg .b64 	%rd<5>;

	ld.param.u32 	%r2, [_Z26kernel_evaluatenu_fl_eightifPffff_param_0];
	ld.param.f32 	%f17, [_Z26kernel_evaluatenu_fl_eightifPffff_param_1];
	ld.param.u64 	%rd2, [_Z26kernel_evaluatenu_fl_eightifPffff_param_2];
	ld.param.f32 	%f18, [_Z26kernel_evaluatenu_fl_eightifPffff_param_3];
	ld.param.f32 	%f19, [_Z26kernel_evaluatenu_fl_eightifPffff_param_4];
	ld.param.f32 	%f20, [_Z26kernel_evaluatenu_fl_eightifPffff_param_5];
	mov.u32 	%r3, %ctaid.x;
	mov.u32 	%r4, %ntid.x;
	mov.u32 	%r5, %tid.x;
	mad.lo.s32 	%r1, %r3, %r4, %r5;
	setp.ne.s32 	%p1, %r5, 0;
	@%p1 bra 	$L__BB7_5;
	fma.rn.f32 	%f146, %f20, 0f3F000000, 0f3F800000;
	setp.geu.f32 	%p2, %f146, 0f40E00000;
	mov.f32 	%f145, 0f00000000;
	@%p2 bra 	$L__BB7_4;
	mov.f32 	%f145, 0f00000000;
$L__BB7_3:
	rcp.rn.f32 	%f24, %f146;
	sub.f32 	%f145, %f145, %f24;
	add.f32 	%f146, %f146, 0f3F800000;
	setp.lt.f32 	%p3, %f146, 0f40E00000;
	@%p3 bra 	$L__BB7_3;
$L__BB7_4:
	add.f32 	%f25, %f146, 0fBF000000;
	rcp.rn.f32 	%f26, %f25;
	mul.f32 	%f27, %f26, %f26;
	mul.f32 	%f28, %f27, %f27;
	setp.lt.f32 	%p4, %f25, 0f00800000;
	mul.f32 	%f29, %f25, 0f4B000000;
	selp.f32 	%f30, %f29, %f25, %p4;
	selp.f32 	%f31, 0fC1B80000, 0f00000000, %p4;
	mov.b32 	%r6, %f30;
	add.s32 	%r7, %r6, -1059760811;
	and.b32  	%r8, %r7, -8388608;
	sub.s32 	%r9, %r6, %r8;
	mov.b32 	%f32, %r9;
	cvt.rn.f32.s32 	%f33, %r8;
	fma.rn.f32 	%f34, %f33, 0f34000000, %f31;
	add.f32 	%f35, %f32, 0fBF800000;
	fma.rn.f32 	%f36, %f35, 0fBE055027, 0f3E1039F6;
	fma.rn.f32 	%f37, %f36, %f35, 0fBDF8CDCC;
	fma.rn.f32 	%f38, %f37, %f35, 0f3E0F2955;
	fma.rn.f32 	%f39, %f38, %f35, 0fBE2AD8B9;
	fma.rn.f32 	%f40, %f39, %f35, 0f3E4CED0B;
	fma.rn.f32 	%f41, %f40, %f35, 0fBE7FFF22;
	fma.rn.f32 	%f42, %f41, %f35, 0f3EAAAA78;
	fma.rn.f32 	%f43, %f42, %f35, 0fBF000000;
	mul.f32 	%f44, %f35, %f43;
	fma.rn.f32 	%f45, %f44, %f35, %f35;
	fma.rn.f32 	%f46, %f34, 0f3F317218, %f45;
	setp.gt.u32 	%p5, %r6, 2139095039;
	fma.rn.f32 	%f47, %f30, 0f7F800000, 0f7F800000;
	selp.f32 	%f48, %f47, %f46, %p5;
	setp.eq.f32 	%p6, %f30, 0f00000000;
	selp.f32 	%f49, 0fFF800000, %f48, %p6;
	fma.rn.f32 	%f50, %f27, 0f3D2AAAAB, %f49;
	fma.rn.f32 	%f51, %f28, 0fBBEEEEEF, %f50;
	mul.f32 	%f52, %f28, 0f3B7BEFBF;
	fma.rn.f32 	%f53, %f27, %f52, %f51;
	mul.f32 	%f54, %f28, 0fBB877777;
	fma.rn.f32 	%f55, %f28, %f54, %f53;
	add.f32 	%f56, %f145, %f55;
	add.f32 	%f57, %f20, 0f40000000;
	mul.f32 	%f58, %f57, 0f3F000000;
	setp.lt.f32 	%p7, %f58, 0f00800000;
	mul.f32 	%f59, %f58, 0f4B000000;
	selp.f32 	%f60, %f59, %f58, %p7;
	selp.f32 	%f61, 0fC1B80000, 0f00000000, %p7;
	mov.b32 	%r10, %f60;
	add.s32 	%r11, %r10, -1059760811;
	and.b32  	%r12, %r11, -8388608;
	sub.s32 	%r13, %r10, %r12;
	mov.b32 	%f62, %r13;
	cvt.rn.f32.s32 	%f63, %r12;
	fma.rn.f32 	%f64, %f63, 0f34000000, %f61;
	add.f32 	%f65, %f62, 0fBF800000;
	fma.rn.f32 	%f66, %f65, 0fBE055027, 0f3E1039F6;
	fma.rn.f32 	%f67, %f66, %f65, 0fBDF8CDCC;
	fma.rn.f32 	%f68, %f67, %f65, 0f3E0F2955;
	fma.rn.f32 	%f69, %f68, %f65, 0fBE2AD8B9;
	fma.rn.f32 	%f70, %f69, %f65, 0f3E4CED0B;
	fma.rn.f32 	%f71, %f70, %f65, 0fBE7FFF22;
	fma.rn.f32 	%f72, %f71, %f65, 0f3EAAAA78;
	fma.rn.f32 	%f73, %f72, %f65, 0fBF000000;
	mul.f32 	%f74, %f65, %f73;
	fma.rn.f32 	%f75, %f74, %f65, %f65;
	fma.rn.f32 	%f76, %f64, 0f3F317218, %f75;
	setp.gt.u32 	%p8, %r10, 2139095039;
	fma.rn.f32 	%f77, %f60, 0f7F800000, 0f7F800000;
	selp.f32 	%f78, %f77, %f76, %p8;
	setp.eq.f32 	%p9, %f60, 0f00000000;
	selp.f32 	%f79, 0fFF800000, %f78, %p9;
	sub.f32 	%f147, %f56, %f79;
$L__BB7_5:
	bar.sync 	0;
	setp.ge.u32 	%p10, %r1, %r2;
	@%p10 bra 	$L__BB7_10;
	cvt.rn.f32.u32 	%f81, %r1;
	fma.rn.f32 	%f82, %f18, %f81, %f19;
	cvta.to.global.u64 	%rd3, %rd2;
	mul.wide.u32 	%rd4, %r1, 4;
	add.s64 	%rd1, %rd3, %rd4;
	mul.f32 	%f10, %f82, 0f3F000000;
	setp.geu.f32 	%p11, %f10, 0f40E00000;
	mov.f32 	%f151, 0f00000000;
	mov.f32 	%f150, %f10;
	@%p11 bra 	$L__BB7_9;
	mov.f32 	%f151, 0f00000000;
	mov.f32 	%f150, %f10;
$L__BB7_8:
	rcp.rn.f32 	%f84, %f150;
	sub.f32 	%f151, %f151, %f84;
	add.f32 	%f150, %f150, 0f3F800000;
	setp.lt.f32 	%p12, %f150, 0f40E00000;
	@%p12 bra 	$L__BB7_8;
$L__BB7_9:
	add.f32 	%f85, %f150, 0fBF000000;
	rcp.rn.f32 	%f86, %f85;
	mul.f32 	%f87, %f86, %f86;
	mul.f32 	%f88, %f87, %f87;
	setp.lt.f32 	%p13, %f85, 0f00800000;
	mul.f32 	%f89, %f85, 0f4B000000;
	selp.f32 	%f90, %f89, %f85, %p13;
	selp.f32 	%f91, 0fC1B80000, 0f00000000, %p13;
	mov.b32 	%r14, %f90;
	add.s32 	%r15, %r14, -1059760811;
	and.b32  	%r16, %r15, -8388608;
	sub.s32 	%r17, %r14, %r16;
	mov.b32 	%f92, %r17;
	cvt.rn.f32.s32 	%f93, %r16;
	fma.rn.f32 	%f94, %f93, 0f34000000, %f91;
	add.f32 	%f95, %f92, 0fBF800000;
	fma.rn.f32 	%f96, %f95, 0fBE055027, 0f3E1039F6;
	fma.rn.f32 	%f97, %f96, %f95, 0fBDF8CDCC;
	fma.rn.f32 	%f98, %f97, %f95, 0f3E0F2955;
	fma.rn.f32 	%f99, %f98, %f95, 0fBE2AD8B9;
	fma.rn.f32 	%f100, %f99, %f95, 0f3E4CED0B;
	fma.rn.f32 	%f101, %f100, %f95, 0fBE7FFF22;
	fma.rn.f32 	%f102, %f101, %f95, 0f3EAAAA78;
	fma.rn.f32 	%f103, %f102, %f95, 0fBF000000;
	mul.f32 	%f104, %f95, %f103;
	fma.rn.f32 	%f105, %f104, %f95, %f95;
	fma.rn.f32 	%f106, %f94, 0f3F317218, %f105;
	setp.gt.u32 	%p14, %r14, 2139095039;
	fma.rn.f32 	%f107, %f90, 0f7F800000, 0f7F800000;
	selp.f32 	%f108, %f107, %f106, %p14;
	setp.eq.f32 	%p15, %f90, 0f00000000;
	selp.f32 	%f109, 0fFF800000, %f108, %p15;
	fma.rn.f32 	%f110, %f87, 0f3D2AAAAB, %f109;
	fma.rn.f32 	%f111, %f88, 0fBBEEEEEF, %f110;
	mul.f32 	%f112, %f88, 0f3B7BEFBF;
	fma.rn.f32 	%f113, %f87, %f112, %f111;
	mul.f32 	%f114, %f88, 0fBB877777;
	fma.rn.f32 	%f115, %f88, %f114, %f113;
	add.f32 	%f116, %f151, %f115;
	setp.lt.f32 	%p16, %f10, 0f00800000;
	mul.f32 	%f117, %f10, 0f4B000000;
	selp.f32 	%f118, %f117, %f10, %p16;
	selp.f32 	%f119, 0fC1B80000, 0f00000000, %p16;
	mov.b32 	%r18, %f118;
	add.s32 	%r19, %r18, -1059760811;
	and.b32  	%r20, %r19, -8388608;
	sub.s32 	%r21, %r18, %r20;
	mov.b32 	%f120, %r21;
	cvt.rn.f32.s32 	%f121, %r20;
	fma.rn.f32 	%f122, %f121, 0f34000000, %f119;
	add.f32 	%f123, %f120, 0fBF800000;
	fma.rn.f32 	%f124, %f123, 0fBE055027, 0f3E1039F6;
	fma.rn.f32 	%f125, %f124, %f123, 0fBDF8CDCC;
	fma.rn.f32 	%f126, %f125, %f123, 0f3E0F2955;
	fma.rn.f32 	%f127, %f126, %f123, 0fBE2AD8B9;
	fma.rn.f32 	%f128, %f127, %f123, 0f3E4CED0B;
	fma.rn.f32 	%f129, %f128, %f123, 0fBE7FFF22;
	fma.rn.f32 	%f130, %f129, %f123, 0f3EAAAA78;
	fma.rn.f32 	%f131, %f130, %f123, 0fBF000000;
	mul.f32 	%f132, %f123, %f131;
	fma.rn.f32 	%f133, %f132, %f123, %f123;
	fma.rn.f32 	%f134, %f122, 0f3F317218, %f133;
	setp.gt.u32 	%p17, %r18, 2139095039;
	fma.rn.f32 	%f135, %f118, 0f7F800000, 0f7F800000;
	selp.f32 	%f136, %f135, %f134, %p17;
	setp.eq.f32 	%p18, %f118, 0f00000000;
	selp.f32 	%f137, 0fFF800000, %f136, %p18;
	sub.f32 	%f138, %f137, %f116;
	add.f32 	%f139, %f147, %f138;
	mov.f32 	%f140, 0f3F800000;
	sub.f32 	%f141, %f140, %f17;
	add.f32 	%f142, %f141, %f139;
	st.global.f32 	[%rd1], %f142;
$L__BB7_10:
	ret;

}


// ===== COMPILED SASS (sm_100) =====

	.target	sm_100

	.elftype	@"ET_EXEC"


//--------------------- .note.nv.tkinfo           --------------------------
	.section	.note.nv.tkinfo,"",@"SHT_NOTE"
	.sectionflags	@"SHF_NOTE_NV_TKINFO"
	.tkinfo
        /*0018*/ 	.word	0x00000002
        /*0030*/ 	.string	""
        /*0030*/ 	.string	"ptxas"
        /*0030*/ 	.string	"Cuda compilation tools, release 13.0, V13.0.88"
        /*0030*/ 	.string	"Build cuda_13.0.r13.0/compiler.36424714_0"
        /*0030*/ 	.string	"-arch sm_100 -m 64 "



//--------------------- .note.nv.cuinfo           --------------------------
	.section	.note.nv.cuinfo,"",@"SHT_NOTE"
	.sectionflags	@"SHF_NOTE_NV_CUINFO"
        /*0018*/ 	.short	0x0002
        /*001a*/ 	.short	0x0064
        /*001c*/ 	.short	0x0082
	.zero		2


//--------------------- .nv.info                  --------------------------
	.section	.nv.info,"",@"SHT_CUDA_INFO"
	.align	4


	//----- nvinfo : EIATTR_REGCOUNT
	.align		4
        /*0000*/ 	.byte	0x04, 0x2f
        /*0002*/ 	.short	(.L_1 - .L_0)
	.align		4
.L_0:
        /*0004*/ 	.word	index@(_Z17kernel_func_wt_fliPfS_S_PsS_i)
        /*0008*/ 	.word	0x00000020


	//----- nvinfo : EIATTR_FRAME_SIZE
	.align		4
.L_1:
        /*000c*/ 	.byte	0x04, 0x11
        /*000e*/ 	.short	(.L_3 - .L_2)
	.align		4
.L_2:
        /*0010*/ 	.word	index@(_Z17kernel_func_wt_fliPfS_S_PsS_i)
        /*0014*/ 	.word	0x00000000


	//----- nvinfo : EIATTR_REGCOUNT
	.align		4
.L_3:
        /*0018*/ 	.byte	0x04, 0x2f
        /*001a*/ 	.short	(.L_5 - .L_4)
	.align		4
.L_4:
        /*001c*/ 	.word	index@(_Z17kernel_jacf_wt_fliiPfS_S_PsS_i)
        /*0020*/ 	.word	0x00000020


	//----- nvinfo : EIATTR_FRAME_SIZE
	.align		4
.L_5:
        /*0024*/ 	.byte	0x04, 0x11
        /*0026*/ 	.short	(.L_7 - .L_6)
	.align		4
.L_6:
        /*0028*/ 	.word	index@(_Z17kernel_jacf_wt_fliiPfS_S_PsS_i)
        /*002c*/ 	.word	0x00000000


	//----- nvinfo : EIATTR_REGCOUNT
	.align		4
.L_7:
        /*0030*/ 	.byte	0x04, 0x2f
        /*0032*/ 	.short	(.L_9 - .L_8)
	.align		4
.L_8:
        /*0034*/ 	.word	index@(_Z20kernel_setweights_fliPff)
        /*0038*/ 	.word	0x0000000a


	//----- nvinfo : EIATTR_FRAME_SIZE
	.align		4
.L_9:
        /*003c*/ 	.byte	0x04, 0x11
        /*003e*/ 	.short	(.L_11 - .L_10)
	.align		4
.L_10:
        /*0040*/ 	.word	index@(_Z20kernel_setweights_fliPff)
        /*0044*/ 	.word	0x00000000


	//----- nvinfo : EIATTR_REGCOUNT
	.align		4
.L_11:
        /*0048*/ 	.byte	0x04, 0x2f
        /*004a*/ 	.short	(.L_13 - .L_12)
	.align		4
.L_12:
        /*004c*/ 	.word	index@(_Z18kernel_hadamard_fliPfS_)
        /*0050*/ 	.word	0x0000000a


	//----- nvinfo : EIATTR_FRAME_SIZE
	.align		4
.L_13:
        /*0054*/ 	.byte	0x04, 0x11
        /*0056*/ 	.short	(.L_15 - .L_14)
	.align		4
.L_14:
        /*0058*/ 	.word	index@(_Z18kernel_hadamard_fliPfS_)
        /*005c*/ 	.word	0x00000000


	//----- nvinfo : EIATTR_REGCOUNT
	.align		4
.L_15:
        /*0060*/ 	.byte	0x04, 0x2f
        /*0062*/ 	.short	(.L_17 - .L_16)
	.align		4
.L_16:
        /*0064*/ 	.word	index@(_Z23kernel_updateweights_fliPfS_S_f)
        /*0068*/ 	.word	0x00000010


	//----- nvinfo : EIATTR_FRAME_SIZE
	.align		4
.L_17:
        /*006c*/ 	.byte	0x04, 0x11
        /*006e*/ 	.short	(.L_19 - .L_18)
	.align		4
.L_18:
        /*0070*/ 	.word	index@($__internal_3_$__cuda_sm3x_div_rn_noftz_f32_slowpath)
        /*0074*/ 	.word	0x00000000


	//----- nvinfo : EIATTR_FRAME_SIZE
	.align		4
.L_19:
        /*0078*/ 	.byte	0x04, 0x11
        /*007a*/ 	.short	(.L_21 - .L_20)
	.align		4
.L_20:
        /*007c*/ 	.word	index@(_Z23kernel_updateweights_fliPfS_S_f)
        /*0080*/ 	.word	0x00000000


	//----- nvinfo : EIATTR_REGCOUNT
	.align		4
.L_21:
        /*0084*/ 	.byte	0x04, 0x2f
        /*0086*/ 	.short	(.L_23 - .L_22)
	.align		4
.L_22:
        /*0088*/ 	.word	index@(_Z21kernel_sqrtweights_fliPf)
        /*008c*/ 	.word	0x0000000c


	//----- nvinfo : EIATTR_FRAME_SIZE
	.align		4
.L_23:
        /*0090*/ 	.byte	0x04, 0x11
        /*0092*/ 	.short	(.L_25 - .L_24)
	.align		4
.L_24:
        /*0094*/ 	.word	index@($__internal_2_$__cuda_sm20_sqrt_rn_f32_slowpath)
        /*0098*/ 	.word	0x00000000


	//----- nvinfo : EIATTR_FRAME_SIZE
	.align		4
.L_25:
        /*009c*/ 	.byte	0x04, 0x11
        /*009e*/ 	.short	(.L_27 - .L_26)
	.align		4
.L_26:
        /*00a0*/ 	.word	index@(_Z21kernel_sqrtweights_fliPf)
        /*00a4*/ 	.word	0x00000000


	//----- nvinfo : EIATTR_REGCOUNT
	.align		4
.L_27:
        /*00a8*/ 	.byte	0x04, 0x2f
        /*00aa*/ 	.short	(.L_29 - .L_28)
	.align		4
.L_28:
        /*00ac*/ 	.word	index@(_Z20kernel_evaluatenu_flifPfff)
        /*00b0*/ 	.word	0x00000014


	//----- nvinfo : EIATTR_FRAME_SIZE
	.align		4
.L_29:
        /*00b4*/ 	.byte	0x04, 0x11
        /*00b6*/ 	.short	(.L_31 - .L_30)
	.align		4
.L_30:
        /*00b8*/ 	.word	index@($__internal_1_$__cuda_sm20_rcp_rn_f32_slowpath)
        /*00bc*/ 	.word	0x00000000


	//----- nvinfo : EIATTR_FRAME_SIZE
	.align		4
.L_31:
        /*00c0*/ 	.byte	0x04, 0x11
        /*00c2*/ 	.short	(.L_33 - .L_32)
	.align		4
.L_32:
        /*00c4*/ 	.word	index@(_Z20kernel_evaluatenu_flifPfff)
        /*00c8*/ 	.word	0x00000000


	//----- nvinfo : EIATTR_REGCOUNT
	.align		4
.L_33:
        /*00cc*/ 	.byte	0x04, 0x2f
        /*00ce*/ 	.short	(.L_35 - .L_34)
	.align		4
.L_34:
        /*00d0*/ 	.word	index@(_Z26kernel_evaluatenu_fl_eightifPffff)
        /*00d4*/ 	.word	0x00000014


	//----- nvinfo : EIATTR_FRAME_SIZE
	.align		4
.L_35:
        /*00d8*/ 	.byte	0x04, 0x11
        /*00da*/ 	.short	(.L_37 - .L_36)
	.align		4
.L_36:
        /*00dc*/ 	.word	index@($__internal_0_$__cuda_sm20_rcp_rn_f32_slowpath)
        /*00e0*/ 	.word	0x00000000


	//----- nvinfo : EIATTR_FRAME_SIZE
	.align		4
.L_37:
        /*00e4*/ 	.byte	0x04, 0x11
        /*00e6*/ 	.short	(.L_39 - .L_38)
	.align		4
.L_38:
        /*00e8*/ 	.word	index@(_Z26kernel_evaluatenu_fl_eightifPffff)
        /*00ec*/ 	.word	0x00000000


	//----- nvinfo : EIATTR_MIN_STACK_SIZE
	.align		4
.L_39:
        /*00f0*/ 	.byte	0x04, 0x12
        /*00f2*/ 	.short	(.L_41 - .L_40)
	.align		4
.L_40:
        /*00f4*/ 	.word	index@(_Z26kernel_evaluatenu_fl_eightifPffff)
        /*00f8*/ 	.word	0x00000000


	//----- nvinfo : EIATTR_MIN_STACK_SIZE
	.align		4
.L_41:
        /*00fc*/ 	.byte	0x04, 0x12
        /*00fe*/ 	.short	(.L_43 - .L_42)
	.align		4
.L_42:
        /*0100*/ 	.word	index@(_Z20kernel_evaluatenu_flifPfff)
        /*0104*/ 	.word	0x00000000


	//----- nvinfo : EIATTR_MIN_STACK_SIZE
	.align		4
.L_43:
        /*0108*/ 	.byte	0x04, 0x12
        /*010a*/ 	.short	(.L_45 - .L_44)
	.align		4
.L_44:
        /*010c*/ 	.word	index@(_Z21kernel_sqrtweights_fliPf)
        /*0110*/ 	.word	0x00000000


	//----- nvinfo : EIATTR_MIN_STACK_SIZE
	.align		4
.L_45:
        /*0114*/ 	.byte	0x04, 0x12
        /*0116*/ 	.short	(.L_47 - .L_46)
	.align		4
.L_46:
        /*0118*/ 	.word	index@(_Z23kernel_updateweights_fliPfS_S_f)
        /*011c*/ 	.word	0x00000000


	//----- nvinfo : EIATTR_MIN_STACK_SIZE
	.align		4
.L_47:
        /*0120*/ 	.byte	0x04, 0x12
        /*0122*/ 	.short	(.L_49 - .L_48)
	.align		4
.L_48:
        /*0124*/ 	.word	index@(_Z18kernel_hadamard_fliPfS_)
        /*0128*/ 	.word	0x00000000


	//----- nvinfo : EIATTR_MIN_STACK_SIZE
	.align		4
.L_49:
        /*012c*/ 	.byte	0x04, 0x12
        /*012e*/ 	.short	(.L_51 - .L_50)
	.align		4
.L_50:
        /*0130*/ 	.word	index@(_Z20kernel_setweights_fliPff)
        /*0134*/ 	.word	0x00000000


	//----- nvinfo : EIATTR_MIN_STACK_SIZE
	.align		4
.L_51:
        /*0138*/ 	.byte	0x04, 0x12
        /*013a*/ 	.short	(.L_53 - .L_52)
	.align		4
.L_52:
        /*013c*/ 	.word	index@(_Z17kernel_jacf_wt_fliiPfS_S_PsS_i)
        /*0140*/ 	.word	0x00000000


	//----- nvinfo : EIATTR_MIN_STACK_SIZE
	.align		4
.L_53:
        /*0144*/ 	.byte	0x04, 0x12
        /*0146*/ 	.short	(.L_55 - .L_54)
	.align		4
.L_54:
        /*0148*/ 	.word	index@(_Z17kernel_func_wt_fliPfS_S_PsS_i)
        /*014c*/ 	.word	0x00000000
.L_55:


//--------------------- .nv.compat                --------------------------
	.section	.nv.compat,"",@"SHT_CUDA_COMPAT_INFO"
	.align	4
        /*0000*/ 	.byte	0x02, 0x09, 0x00, 0x00, 0x02, 0x02, 0x01, 0x00, 0x02, 0x05, 0x05, 0x00, 0x03, 0x07, 0x01, 0x01
        /*0010*/ 	.byte	0x02, 0x03, 0x00, 0x00, 0x02, 0x06, 0x01, 0x00, 0x04, 0x0b, 0x08, 0x00, 0x01, 0x00, 0x00, 0x00
        /*0020*/ 	.byte	0x00, 0x00, 0x00, 0x00


//--------------------- .nv.info._Z26kernel_evaluatenu_fl_eightifPffff --------------------------
	.section	.nv.info._Z26kernel_evaluatenu_fl_eightifPffff,"",@"SHT_CUDA_INFO"
	.sectionflags	@""
	.align	4


	//----- nvinfo : EIATTR_CUDA_API_VERSION
	.align		4
        /*0000*/ 	.byte	0x04, 0x37
        /*0002*/ 	.short	(.L_57 - .L_56)
.L_56:
        /*0004*/ 	.word	0x00000082


	//----- nvinfo : EIATTR_KPARAM_INFO
	.align		4
.L_57:
        /*0008*/ 	.byte	0x04, 0x17
        /*000a*/ 	.short	(.L_59 - .L_58)
.L_58:
        /*000c*/ 	.word	0x00000000
        /*0010*/ 	.short	0x0005
        /*0012*/ 	.short	0x0018
        /*0014*/ 	.byte	0x00, 0xf0, 0x11, 0x00


	//----- nvinfo : EIATTR_KPARAM_INFO
	.align		4
.L_59:
        /*0018*/ 	.byte	0x04, 0x17
        /*001a*/ 	.short	(.L_61 - .L_60)
.L_60:
        /*001c*/ 	.word	0x00000000
        /*0020*/ 	.short	0x0004
        /*0022*/ 	.short	0x0014
        /*0024*/ 	.byte	0x00, 0xf0, 0x11, 0x00


	//----- nvinfo : EIATTR_KPARAM_INFO
	.align		4
.L_61:
        /*0028*/ 	.byte	0x04, 0x17
        /*002a*/ 	.short	(.L_63 - .L_62)
.L_62:
        /*002c*/ 	.word	0x00000000
        /*0030*/ 	.short	0x0003
        /*0032*/ 	.short	0x0010
        /*0034*/ 	.byte	0x00, 0xf0, 0x11, 0x00


	//----- nvinfo : EIATTR_KPARAM_INFO
	.align		4
.L_63:
        /*0038*/ 	.byte	0x04, 0x17
        /*003a*/ 	.short	(.L_65 - .L_64)
.L_64:
        /*003c*/ 	.word	0x00000000
        /*0040*/ 	.short	0x0002
        /*0042*/ 	.short	0x0008
        /*0044*/ 	.byte	0x00, 0xf5, 0x21, 0x00


	//----- nvinfo : EIATTR_KPARAM_INFO
	.align		4
.L_65:
        /*0048*/ 	.byte	0x04, 0x17
        /*004a*/ 	.short	(.L_67 - .L_66)
.L_66:
        /*004c*/ 	.word	0x00000000
        /*0050*/ 	.short	0x0001
        /*0052*/ 	.short	0x0004
        /*0054*/ 	.byte	0x00, 0xf0, 0x11, 0x00


	//----- nvinfo : EIATTR_KPARAM_INFO
	.align		4
.L_67:
        /*0058*/ 	.byte	0x04, 0x17
        /*005a*/ 	.short	(.L_69 - .L_68)
.L_68:
        /*005c*/ 	.word	0x00000000
        /*0060*/ 	.short	0x0000
        /*0062*/ 	.short	0x0000
        /*0064*/ 	.byte	0x00, 0xf0, 0x11, 0x00


	//----- nvinfo : EIATTR_SPARSE_MMA_MASK
	.align		4
.L_69:
        /*0068*/ 	.byte	0x03, 0x50
        /*006a*/ 	.short	0x0000


	//----- nvinfo : EIATTR_MAXREG_COUNT
	.align		4
        /*006c*/ 	.byte	0x03, 0x1b
        /*006e*/ 	.short	0x00ff


	//----- nvinfo : EIATTR_NUM_BARRIERS
	.align		4
        /*0070*/ 	.byte	0x02, 0x4c
        /*0072*/ 	.byte	0x01
	.zero		1


	//----- nvinfo : EIATTR_MERCURY_ISA_VERSION
	.align		4
        /*0074*/ 	.byte	0x03, 0x5f
        /*0076*/ 	.short	0x0101


	//----- nvinfo : EIATTR_VRC_CTA_INIT_COUNT
	.align		4
        /*0078*/ 	.byte	0x02, 0x4a
	.zero		1
	.zero		1


	//----- nvinfo : EIATTR_EXIT_INSTR_OFFSETS
	.align		4
        /*007c*/ 	.byte	0x04, 0x1c
        /*007e*/ 	.short	(.L_71 - .L_70)


	//   ....[0]....
.L_70:
        /*0080*/ 	.word	0x000006e0


	//   ....[1]....
        /*0084*/ 	.word	0x00000de0


	//----- nvinfo : EIATTR_CRS_STACK_SIZE
	.align		4
.L_71:
        /*0088*/ 	.byte	0x04, 0x1e
        /*008a*/ 	.short	(.L_73 - .L_72)
.L_72:
        /*008c*/ 	.word	0x00000000


	//----- nvinfo : EIATTR_CBANK_PARAM_SIZE
	.align		4
.L_73:
        /*0090*/ 	.byte	0x03, 0x19
        /*0092*/ 	.short	0x001c


	//----- nvinfo : EIATTR_PARAM_CBANK
	.align		4
        /*0094*/ 	.byte	0x04, 0x0a
        /*0096*/ 	.short	(.L_75 - .L_74)
	.align		4
.L_74:
        /*0098*/ 	.word	index@(.nv.constant0._Z26kernel_evaluatenu_fl_eightifPffff)
        /*009c*/ 	.short	0x0380
        /*009e*/ 	.short	0x001c


	//----- nvinfo : EIATTR_SW_WAR
	.align		4
.L_75:
        /*00a0*/ 	.byte	0x04, 0x36
        /*00a2*/ 	.short	(.L_77 - .L_76)
.L_76:
        /*00a4*/ 	.word	0x00000008
.L_77:


//--------------------- .nv.info._Z20kernel_evaluatenu_flifPfff --------------------------
	.section	.nv.info._Z20kernel_evaluatenu_flifPfff,"",@"SHT_CUDA_INFO"
	.sectionflags	@""
	.align	4


	//----- nvinfo : EIATTR_CUDA_API_VERSION
	.align		4
        /*0000*/ 	.byte	0x04, 0x37
        /*0002*/ 	.short	(.L_79 - .L_78)
.L_78:
        /*0004*/ 	.word	0x00000082


	//----- nvinfo : EIATTR_KPARAM_INFO
	.align		4
.L_79:
        /*0008*/ 	.byte	0x04, 0x17
        /*000a*/ 	.short	(.L_81 - .L_80)
.L_80:
        /*000c*/ 	.word	0x00000000
        /*0010*/ 	.short	0x0004
        /*0012*/ 	.short	0x0014
        /*0014*/ 	.byte	0x00, 0xf0, 0x11, 0x00


	//----- nvinfo : EIATTR_KPARAM_INFO
	.align		4
.L_81:
        /*0018*/ 	.byte	0x04, 0x17
        /*001a*/ 	.short	(.L_83 - .L_82)
.L_82:
        /*001c*/ 	.word	0x00000000
        /*0020*/ 	.short	0x0003
        /*0022*/ 	.short	0x0010
        /*0024*/ 	.byte	0x00, 0xf0, 0x11, 0x00


	//----- nvinfo : EIATTR_KPARAM_INFO
	.align		4
.L_83:
        /*0028*/ 	.byte	0x04, 0x17
        /*002a*/ 	.short	(.L_85 - .L_84)
.L_84:
        /*002c*/ 	.word	0x00000000
        /*0030*/ 	.short	0x0002
        /*0032*/ 	.short	0x0008
        /*0034*/ 	.byte	0x00, 0xf5, 0x21, 0x00


	//----- nvinfo : EIATTR_KPARAM_INFO
	.align		4
.L_85:
        /*0038*/ 	.byte	0x04, 0x17
        /*003a*/ 	.short	(.L_87 - .L_86)
.L_86:
        /*003c*/ 	.word	0x00000000
        /*0040*/ 	.short	0x0001
        /*0042*/ 	.short	0x0004
        /*0044*/ 	.byte	0x00, 0xf0, 0x11, 0x00


	//----- nvinfo : EIATTR_KPARAM_INFO
	.align		4
.L_87:
        /*0048*/ 	.byte	0x04, 0x17
        /*004a*/ 	.short	(.L_89 - .L_88)
.L_88:
        /*004c*/ 	.word	0x00000000
        /*0050*/ 	.short	0x0000
        /*0052*/ 	.short	0x0000
        /*0054*/ 	.byte	0x00, 0xf0, 0x11, 0x00


	//----- nvinfo : EIATTR_SPARSE_MMA_MASK
	.align		4
.L_89:
        /*0058*/ 	.byte	0x03, 0x50
        /*005a*/ 	.short	0x0000


	//----- nvinfo : EIATTR_MAXREG_COUNT
	.align		4
        /*005c*/ 	.byte	0x03, 0x1b
        /*005e*/ 	.short	0x00ff


	//----- nvinfo : EIATTR_MERCURY_ISA_VERSION
	.align		4
        /*0060*/ 	.byte	0x03, 0x5f
        /*0062*/ 	.short	0x0101


	//----- nvinfo : EIATTR_VRC_CTA_INIT_COUNT
	.align		4
        /*0064*/ 	.byte	0x02, 0x4a
	.zero		1
	.zero		1


	//----- nvinfo : EIATTR_EXIT_INSTR_OFFSETS
	.align		4
        /*0068*/ 	.byte	0x04, 0x1c
        /*006a*/ 	.short	(.L_91 - .L_90)


	//   ....[0]....
.L_90:
        /*006c*/ 	.word	0x00000070


	//   ....[1]....
        /*0070*/ 	.word	0x00000dd0


	//----- nvinfo : EIATTR_CRS_STACK_SIZE
	.align		4
.L_91:
        /*0074*/ 	.byte	0x04, 0x1e
        /*0076*/ 	.short	(.L_93 - .L_92)
.L_92:
        /*0078*/ 	.word	0x00000000


	//----- nvinfo : EIATTR_CBANK_PARAM_SIZE
	.align		4
.L_93:
        /*007c*/ 	.byte	0x03, 0x19
        /*007e*/ 	.short	0x0018


	//----- nvinfo : EIATTR_PARAM_CBANK
	.align		4
        /*0080*/ 	.byte	0x04, 0x0a
        /*0082*/ 	.short	(.L_95 - .L_94)
	.align		4
.L_94:
        /*0084*/ 	.word	index@(.nv.constant0._Z20kernel_evaluatenu_flifPfff)
        /*0088*/ 	.short	0x0380
        /*008a*/ 	.short	0x0018


	//----- nvinfo : EIATTR_SW_WAR
	.align		4
.L_95:
        /*008c*/ 	.byte	0x04, 0x36
        /*008e*/ 	.short	(.L_97 - .L_96)
.L_96:
        /*0090*/ 	.word	0x00000008
.L_97:


//--------------------- .nv.info._Z21kernel_sqrtweights_fliPf --------------------------
	.section	.nv.info._Z21kernel_sqrtweights_fliPf,"",@"SHT_CUDA_INFO"
	.sectionflags	@""
	.align	4


	//----- nvinfo : EIATTR_CUDA_API_VERSION
	.align		4
        /*0000*/ 	.byte	0x04, 0x37
        /*0002*/ 	.short	(.L_99 - .L_98)
.L_98:
        /*0004*/ 	.word	0x00000082


	//----- nvinfo : EIATTR_KPARAM_INFO
	.align		4
.L_99:
        /*0008*/ 	.byte	0x04, 0x17
        /*000a*/ 	.short	(.L_101 - .L_100)
.L_100:
        /*000c*/ 	.word	0x00000000
        /*0010*/ 	.short	0x0001
        /*0012*/ 	.short	0x0008
        /*0014*/ 	.byte	0x00, 0xf5, 0x21, 0x00


	//----- nvinfo : EIATTR_KPARAM_INFO
	.align		4
.L_101:
        /*0018*/ 	.byte	0x04, 0x17
        /*001a*/ 	.short	(.L_103 - .L_102)
.L_102:
        /*001c*/ 	.word	0x00000000
        /*0020*/ 	.short	0x0000
        /*0022*/ 	.short	0x0000
        /*0024*/ 	.byte	0x00, 0xf0, 0x11, 0x00


	//----- nvinfo : EIATTR_SPARSE_MMA_MASK
	.align		4
.L_103:
        /*0028*/ 	.byte	0x03, 0x50
        /*002a*/ 	.short	0x0000


	//----- nvinfo : EIATTR_MAXREG_COUNT
	.align		4
        /*002c*/ 	.byte	0x03, 0x1b
        /*002e*/ 	.short	0x00ff


	//----- nvinfo : EIATTR_MERCURY_ISA_VERSION
	.align		4
        /*0030*/ 	.byte	0x03, 0x5f
        /*0032*/ 	.short	0x0101


	//----- nvinfo : EIATTR_VRC_CTA_INIT_COUNT
	.align		4
        /*0034*/ 	.byte	0x02, 0x4a
	.zero		1
	.zero		1


	//----- nvinfo : EIATTR_EXIT_INSTR_OFFSETS
	.align		4
        /*0038*/ 	.byte	0x04, 0x1c
        /*003a*/ 	.short	(.L_105 - .L_104)


	//   ....[0]....
.L_104:
        /*003c*/ 	.word	0x00000070


	//   ....[1]....
        /*0040*/ 	.word	0x000001b0


	//----- nvinfo : EIATTR_CRS_STACK_SIZE
	.align		4
.L_105:
        /*0044*/ 	.byte	0x04, 0x1e
        /*0046*/ 	.short	(.L_107 - .L_106)
.L_106:
        /*0048*/ 	.word	0x00000000


	//----- nvinfo : EIATTR_CBANK_PARAM_SIZE
	.align		4
.L_107:
        /*004c*/ 	.byte	0x03, 0x19
        /*004e*/ 	.short	0x0010


	//----- nvinfo : EIATTR_PARAM_CBANK
	.align		4
        /*0050*/ 	.byte	0x04, 0x0a
        /*0052*/ 	.short	(.L_109 - .L_108)
	.align		4
.L_108:
        /*0054*/ 	.word	index@(.nv.constant0._Z21kernel_sqrtweights_fliPf)
        /*0058*/ 	.short	0x0380
        /*005a*/ 	.short	0x0010


	//----- nvinfo : EIATTR_SW_WAR
	.align		4
.L_109:
        /*005c*/ 	.byte	0x04, 0x36
        /*005e*/ 	.short	(.L_111 - .L_110)
.L_110:
        /*0060*/ 	.word	0x00000008
.L_111:


//--------------------- .nv.info._Z23kernel_updateweights_fliPfS_S_f --------------------------
	.section	.nv.info._Z23kernel_updateweights_fliPfS_S_f,"",@"SHT_CUDA_INFO"
	.sectionflags	@""
	.align	4


	//----- nvinfo : EIATTR_CUDA_API_VERSION
	.align		4
        /*0000*/ 	.byte	0x04, 0x37
        /*0002*/ 	.short	(.L_113 - .L_112)
.L_112:
        /*0004*/ 	.word	0x00000082


	//----- nvinfo : EIATTR_KPARAM_INFO
	.align		4
.L_113:
        /*0008*/ 	.byte	0x04, 0x17
        /*000a*/ 	.short	(.L_115 - .L_114)
.L_114:
        /*000c*/ 	.word	0x00000000
        /*0010*/ 	.short	0x0004
        /*0012*/ 	.short	0x0020
        /*0014*/ 	.byte	0x00, 0xf0, 0x11, 0x00


	//----- nvinfo : EIATTR_KPARAM_INFO
	.align		4
.L_115:
        /*0018*/ 	.byte	0x04, 0x17
        /*001a*/ 	.short	(.L_117 - .L_116)
.L_116:
        /*001c*/ 	.word	0x00000000
        /*0020*/ 	.short	0x0003
        /*0022*/ 	.short	0x0018
        /*0024*/ 	.byte	0x00, 0xf5, 0x21, 0x00


	//----- nvinfo : EIATTR_KPARAM_INFO
	.align		4
.L_117:
        /*0028*/ 	.byte	0x04, 0x17
        /*002a*/ 	.short	(.L_119 - .L_118)
.L_118:
        /*002c*/ 	.word	0x00000000
        /*0030*/ 	.short	0x0002
        /*0032*/ 	.short	0x0010
        /*0034*/ 	.byte	0x00, 0xf5, 0x21, 0x00


	//----- nvinfo : EIATTR_KPARAM_INFO
	.align		4
.L_119:
        /*0038*/ 	.byte	0x04, 0x17
        /*003a*/ 	.short	(.L_121 - .L_120)
.L_120:
        /*003c*/ 	.word	0x00000000
        /*0040*/ 	.short	0x0001
        /*0042*/ 	.short	0x0008
        /*0044*/ 	.byte	0x00, 0xf5, 0x21, 0x00


	//----- nvinfo : EIATTR_KPARAM_INFO
	.align		4
.L_121:
        /*0048*/ 	.byte	0x04, 0x17
        /*004a*/ 	.short	(.L_123 - .L_122)
.L_122:
        /*004c*/ 	.word	0x00000000
        /*0050*/ 	.short	0x0000
        /*0052*/ 	.short	0x0000
        /*0054*/ 	.byte	0x00, 0xf0, 0x11, 0x00


	//----- nvinfo : EIATTR_SPARSE_MMA_MASK
	.align		4
.L_123:
        /*0058*/ 	.byte	0x03, 0x50
        /*005a*/ 	.short	0x0000


	//----- nvinfo : EIATTR_MAXREG_COUNT
	.align		4
        /*005c*/ 	.byte	0x03, 0x1b
        /*005e*/ 	.short	0x00ff


	//----- nvinfo : EIATTR_MERCURY_ISA_VERSION
	.align		4
        /*0060*/ 	.byte	0x03, 0x5f
        /*0062*/ 	.short	0x0101


	//----- nvinfo : EIATTR_VRC_CTA_INIT_COUNT
	.align		4
        /*0064*/ 	.byte	0x02, 0x4a
	.zero		1
	.zero		1


	//----- nvinfo : EIATTR_EXIT_INSTR_OFFSETS
	.align		4
        /*0068*/ 	.byte	0x04, 0x1c
        /*006a*/ 	.short	(.L_125 - .L_124)


	//   ....[0]....
.L_124:
        /*006c*/ 	.word	0x00000070


	//   ....[1]....
        /*0070*/ 	.word	0x000003e0


	//----- nvinfo : EIATTR_CRS_STACK_SIZE
	.align		4
.L_125:
        /*0074*/ 	.byte	0x04, 0x1e
        /*0076*/ 	.short	(.L_127 - .L_126)
.L_126:
        /*0078*/ 	.word	0x00000000


	//----- nvinfo : EIATTR_CBANK_PARAM_SIZE
	.align		4
.L_127:
        /*007c*/ 	.byte	0x03, 0x19
        /*007e*/ 	.short	0x0024


	//----- nvinfo : EIATTR_PARAM_CBANK
	.align		4
        /*0080*/ 	.byte	0x04, 0x0a
        /*0082*/ 	.short	(.L_129 - .L_128)
	.align		4
.L_128:
        /*0084*/ 	.word	index@(.nv.constant0._Z23kernel_updateweights_fliPfS_S_f)
        /*0088*/ 	.short	0x0380
        /*008a*/ 	.short	0x0024


	//----- nvinfo : EIATTR_SW_WAR
	.align		4
.L_129:
        /*008c*/ 	.byte	0x04, 0x36
        /*008e*/ 	.short	(.L_131 - .L_130)
.L_130:
        /*0090*/ 	.word	0x00000008
.L_131:


//--------------------- .nv.info._Z18kernel_hadamard_fliPfS_ --------------------------
	.section	.nv.info._Z18kernel_hadamard_fliPfS_,"",@"SHT_CUDA_INFO"
	.sectionflags	@""
	.align	4


	//----- nvinfo : EIATTR_CUDA_API_VERSION
	.align		4
        /*0000*/ 	.byte	0x04, 0x37
        /*0002*/ 	.short	(.L_133 - .L_132)
.L_132:
        /*0004*/ 	.word	0x00000082


	//----- nvinfo : EIATTR_KPARAM_INFO
	.align		4
.L_133:
        /*0008*/ 	.byte	0x04, 0x17
        /*000a*/ 	.short	(.L_135 - .L_134)
.L_134:
        /*000c*/ 	.word	0x00000000
        /*0010*/ 	.short	0x0002
        /*0012*/ 	.short	0x0010
        /*0014*/ 	.byte	0x00, 0xf5, 0x21, 0x00


	//----- nvinfo : EIATTR_KPARAM_INFO
	.align		4
.L_135:
        /*0018*/ 	.byte	0x04, 0x17
        /*001a*/ 	.short	(.L_137 - .L_136)
.L_136:
        /*001c*/ 	.word	0x00000000
        /*0020*/ 	.short	0x0001
        /*0022*/ 	.short	0x0008
        /*0024*/ 	.byte	0x00, 0xf5, 0x21, 0x00


	//----- nvinfo : EIATTR_KPARAM_INFO
	.align		4
.L_137:
        /*0028*/ 	.byte	0x04, 0x17
        /*002a*/ 	.short	(.L_139 - .L_138)
.L_138:
        /*002c*/ 	.word	0x00000000
        /*0030*/ 	.short	0x0000
        /*0032*/ 	.short	0x0000
        /*0034*/ 	.byte	0x00, 0xf0, 0x11, 0x00


	//----- nvinfo : EIATTR_SPARSE_MMA_MASK
	.align		4
.L_139:
        /*0038*/ 	.byte	0x03, 0x50
        /*003a*/ 	.short	0x0000


	//----- nvinfo : EIATTR_MAXREG_COUNT
	.align		4
        /*003c*/ 	.byte	0x03, 0x1b
        /*003e*/ 	.short	0x00ff


	//----- nvinfo : EIATTR_MERCURY_ISA_VERSION
	.align		4
        /*0040*/ 	.byte	0x03, 0x5f
        /*0042*/ 	.short	0x0101


	//----- nvinfo : EIATTR_VRC_CTA_INIT_COUNT
	.align		4
        /*0044*/ 	.byte	0x02, 0x4a
	.zero		1
	.zero		1


	//----- nvinfo : EIATTR_EXIT_INSTR_OFFSETS
	.align		4
        /*0048*/ 	.byte	0x04, 0x1c
        /*004a*/ 	.short	(.L_141 - .L_140)


	//   ....[0]....
.L_140:
        /*004c*/ 	.word	0x00000070


	//   ....[1]....
        /*0050*/ 	.word	0x00000110


	//----- nvinfo : EIATTR_CBANK_PARAM_SIZE
	.align		4
.L_141:
        /*0054*/ 	.byte	0x03, 0x19
        /*0056*/ 	.short	0x0018


	//----- nvinfo : EIATTR_PARAM_CBANK
	.align		4
        /*0058*/ 	.byte	0x04, 0x0a
        /*005a*/ 	.short	(.L_143 - .L_142)
	.align		4
.L_142:
        /*005c*/ 	.word	index@(.nv.constant0._Z18kernel_hadamard_fliPfS_)
        /*0060*/ 	.short	0x0380
        /*0062*/ 	.short	0x0018


	//----- nvinfo : EIATTR_SW_WAR
	.align		4
.L_143:
        /*0064*/ 	.byte	0x04, 0x36
        /*0066*/ 	.short	(.L_145 - .L_144)
.L_144:
        /*0068*/ 	.word	0x00000008
.L_145:


//--------------------- .nv.info._Z20kernel_setweights_fliPff --------------------------
	.section	.nv.info._Z20kernel_setweights_fliPff,"",@"SHT_CUDA_INFO"
	.sectionflags	@""
	.align	4


	//----- nvinfo : EIATTR_CUDA_API_VERSION
	.align		4
        /*0000*/ 	.byte	0x04, 0x37
        /*0002*/ 	.short	(.L_147 - .L_146)
.L_146:
        /*0004*/ 	.word	0x00000082


	//----- nvinfo : EIATTR_KPARAM_INFO
	.align		4
.L_147:
        /*0008*/ 	.byte	0x04, 0x17
        /*000a*/ 	.short	(.L_149 - .L_148)
.L_148:
        /*000c*/ 	.word	0x00000000
        /*0010*/ 	.short	0x0002
        /*0012*/ 	.short	0x0010
        /*0014*/ 	.byte	0x00, 0xf0, 0x11, 0x00


	//----- nvinfo : EIATTR_KPARAM_INFO
	.align		4
.L_149:
        /*0018*/ 	.byte	0x04, 0x17
        /*001a*/ 	.short	(.L_151 - .L_150)
.L_150:
        /*001c*/ 	.word	0x00000000
        /*0020*/ 	.short	0x0001
        /*0022*/ 	.short	0x0008
        /*0024*/ 	.byte	0x00, 0xf5, 0x21, 0x00


	//----- nvinfo : EIATTR_KPARAM_INFO
	.align		4
.L_151:
        /*0028*/ 	.byte	0x04, 0x17
        /*002a*/ 	.short	(.L_153 - .L_152)
.L_152:
        /*002c*/ 	.word	0x00000000
        /*0030*/ 	.short	0x0000
        /*0032*/ 	.short	0x0000
        /*0034*/ 	.byte	0x00, 0xf0, 0x11, 0x00


	//----- nvinfo : EIATTR_SPARSE_MMA_MASK
	.align		4
.L_153:
        /*0038*/ 	.byte	0x03, 0x50
        /*003a*/ 	.short	0x0000


	//----- nvinfo : EIATTR_MAXREG_COUNT
	.align		4
        /*003c*/ 	.byte	0x03, 0x1b
        /*003e*/ 	.short	0x00ff


	//----- nvinfo : EIATTR_MERCURY_ISA_VERSION
	.align		4
        /*0040*/ 	.byte	0x03, 0x5f
        /*0042*/ 	.short	0x0101


	//----- nvinfo : EIATTR_VRC_CTA_INIT_COUNT
	.align		4
        /*0044*/ 	.byte	0x02, 0x4a
	.zero		1
	.zero		1


	//----- nvinfo : EIATTR_EXIT_INSTR_OFFSETS
	.align		4
        /*0048*/ 	.byte	0x04, 0x1c
        /*004a*/ 	.short	(.L_155 - .L_154)


	//   ....[0]....
.L_154:
        /*004c*/ 	.word	0x00000070


	//   ....[1]....
        /*0050*/ 	.word	0x000000d0


	//----- nvinfo : EIATTR_CBANK_PARAM_SIZE
	.align		4
.L_155:
        /*0054*/ 	.byte	0x03, 0x19
        /*0056*/ 	.short	0x0014


	//----- nvinfo : EIATTR_PARAM_CBANK
	.align		4
        /*0058*/ 	.byte	0x04, 0x0a
        /*005a*/ 	.short	(.L_157 - .L_156)
	.align		4
.L_156:
        /*005c*/ 	.word	index@(.nv.constant0._Z20kernel_setweights_fliPff)
        /*0060*/ 	.short	0x0380
        /*0062*/ 	.short	0x0014


	//----- nvinfo : EIATTR_SW_WAR
	.align		4
.L_157:
        /*0064*/ 	.byte	0x04, 0x36
        /*0066*/ 	.short	(.L_159 - .L_158)
.L_158:
        /*0068*/ 	.word	0x00000008
.L_159:


//--------------------- .nv.info._Z17kernel_jacf_wt_fliiPfS_S_PsS_i --------------------------
	.section	.nv.info._Z17kernel_jacf_wt_fliiPfS_S_PsS_i,"",@"SHT_CUDA_INFO"
	.sectionflags	@""
	.align	4


	//----- nvinfo : EIATTR_CUDA_API_VERSION
	.align		4
        /*0000*/ 	.byte	0x04, 0x37
        /*0002*/ 	.short	(.L_161 - .L_160)
.L_160:
        /*0004*/ 	.word	0x00000082


	//----- nvinfo : EIATTR_KPARAM_INFO
	.align		4
.L_161:
        /*0008*/ 	.byte	0x04, 0x17
        /*000a*/ 	.short	(.L_163 - .L_162)
.L_162:
        /*000c*/ 	.word	0x00000000
        /*0010*/ 	.short	0x0007
        /*0012*/ 	.short	0x0030
        /*0014*/ 	.byte	0x00, 0xf0, 0x11, 0x00


	//----- nvinfo : EIATTR_KPARAM_INFO
	.align		4
.L_163:
        /*0018*/ 	.byte	0x04, 0x17
        /*001a*/ 	.short	(.L_165 - .L_164)
.L_164:
        /*001c*/ 	.word	0x00000000
        /*0020*/ 	.short	0x0006
        /*0022*/ 	.short	0x0028
        /*0024*/ 	.byte	0x00, 0xf5, 0x21, 0x00


	//----- nvinfo : EIATTR_KPARAM_INFO
	.align		4
.L_165:
        /*0028*/ 	.byte	0x04, 0x17
        /*002a*/ 	.short	(.L_167 - .L_166)
.L_166:
        /*002c*/ 	.word	0x00000000
        /*0030*/ 	.short	0x0005
        /*0032*/ 	.short	0x0020
        /*0034*/ 	.byte	0x00, 0xf5, 0x21, 0x00


	//----- nvinfo : EIATTR_KPARAM_INFO
	.align		4
.L_167:
        /*0038*/ 	.byte	0x04, 0x17
        /*003a*/ 	.short	(.L_169 - .L_168)
.L_168:
        /*003c*/ 	.word	0x00000000
        /*0040*/ 	.short	0x0004
        /*0042*/ 	.short	0x0018
        /*0044*/ 	.byte	0x00, 0xf5, 0x21, 0x00


	//----- nvinfo : EIATTR_KPARAM_INFO
	.align		4
.L_169:
        /*0048*/ 	.byte	0x04, 0x17
        /*004a*/ 	.short	(.L_171 - .L_170)
.L_170:
        /*004c*/ 	.word	0x00000000
        /*0050*/ 	.short	0x0003
        /*0052*/ 	.short	0x0010
        /*0054*/ 	.byte	0x00, 0xf5, 0x21, 0x00


	//----- nvinfo : EIATTR_KPARAM_INFO
	.align		4
.L_171:
        /*0058*/ 	.byte	0x04, 0x17
        /*005a*/ 	.short	(.L_173 - .L_172)
.L_172:
        /*005c*/ 	.word	0x00000000
        /*0060*/ 	.short	0x0002
        /*0062*/ 	.short	0x0008
        /*0064*/ 	.byte	0x00, 0xf5, 0x21, 0x00


	//----- nvinfo : EIATTR_KPARAM_INFO
	.align		4
.L_173:
        /*0068*/ 	.byte	0x04, 0x17
        /*006a*/ 	.short	(.L_175 - .L_174)
.L_174:
        /*006c*/ 	.word	0x00000000
        /*0070*/ 	.short	0x0001
        /*0072*/ 	.short	0x0004
        /*0074*/ 	.byte	0x00, 0xf0, 0x11, 0x00


	//----- nvinfo : EIATTR_KPARAM_INFO
	.align		4
.L_175:
        /*0078*/ 	.byte	0x04, 0x17
        /*007a*/ 	.short	(.L_177 - .L_176)
.L_176:
        /*007c*/ 	.word	0x00000000
        /*0080*/ 	.short	0x0000
        /*0082*/ 	.short	0x0000
        /*0084*/ 	.byte	0x00, 0xf0, 0x11, 0x00


	//----- nvinfo : EIATTR_SPARSE_MMA_MASK
	.align		4
.L_177:
        /*0088*/ 	.byte	0x03, 0x50
        /*008a*/ 	.short	0x0000


	//----- nvinfo : EIATTR_MAXREG_COUNT
	.align		4
        /*008c*/ 	.byte	0x03, 0x1b
        /*008e*/ 	.short	0x00ff


	//----- nvinfo : EIATTR_MERCURY_ISA_VERSION
	.align		4
        /*0090*/ 	.byte	0x03, 0x5f
        /*0092*/ 	.short	0x0101


	//----- nvinfo : EIATTR_VRC_CTA_INIT_COUNT
	.align		4
        /*0094*/ 	.byte	0x02, 0x4a
	.zero		1
	.zero		1


	//----- nvinfo : EIATTR_EXIT_INSTR_OFFSETS
	.align		4
        /*0098*/ 	.byte	0x04, 0x1c
        /*009a*/ 	.short	(.L_179 - .L_178)


	//   ....[0]....
.L_178:
        /*009c*/ 	.word	0x000000c0


	//   ....[1]....
        /*00a0*/ 	.word	0x000001b0


	//   ....[2]....
        /*00a4*/ 	.word	0x00000f00


	//----- nvinfo : EIATTR_CRS_STACK_SIZE
	.align		4
.L_179:
        /*00a8*/ 	.byte	0x04, 0x1e
        /*00aa*/ 	.short	(.L_181 - .L_180)
.L_180:
        /*00ac*/ 	.word	0x00000000


	//----- nvinfo : EIATTR_CBANK_PARAM_SIZE
	.align		4
.L_181:
        /*00b0*/ 	.byte	0x03, 0x19
        /*00b2*/ 	.short	0x0034


	//----- nvinfo : EIATTR_PARAM_CBANK
	.align		4
        /*00b4*/ 	.byte	0x04, 0x0a
        /*00b6*/ 	.short	(.L_183 - .L_182)
	.align		4
.L_182:
        /*00b8*/ 	.word	index@(.nv.constant0._Z17kernel_jacf_wt_fliiPfS_S_PsS_i)
        /*00bc*/ 	.short	0x0380
        /*00be*/ 	.short	0x0034


	//----- nvinfo : EIATTR_SW_WAR
	.align		4
.L_183:
        /*00c0*/ 	.byte	0x04, 0x36
        /*00c2*/ 	.short	(.L_185 - .L_184)
.L_184:
        /*00c4*/ 	.word	0x00000008
.L_185:


//--------------------- .nv.info._Z17kernel_func_wt_fliPfS_S_PsS_i --------------------------
	.section	.nv.info._Z17kernel_func_wt_fliPfS_S_PsS_i,"",@"SHT_CUDA_INFO"
	.sectionflags	@""
	.align	4


	//----- nvinfo : EIATTR_CUDA_API_VERSION
	.align		4
        /*0000*/ 	.byte	0x04, 0x37
        /*0002*/ 	.short	(.L_187 - .L_186)
.L_186:
        /*0004*/ 	.word	0x00000082


	//----- nvinfo : EIATTR_KPARAM_INFO
	.align		4
.L_187:
        /*0008*/ 	.byte	0x04, 0x17
        /*000a*/ 	.short	(.L_189 - .L_188)
.L_188:
        /*000c*/ 	.word	0x00000000
        /*0010*/ 	.short	0x0006
        /*0012*/ 	.short	0x0030
        /*0014*/ 	.byte	0x00, 0xf0, 0x11, 0x00


	//----- nvinfo : EIATTR_KPARAM_INFO
	.align		4
.L_189:
        /*0018*/ 	.byte	0x04, 0x17
        /*001a*/ 	.short	(.L_191 - .L_190)
.L_190:
        /*001c*/ 	.word	0x00000000
        /*0020*/ 	.short	0x0005
        /*0022*/ 	.short	0x0028
        /*0024*/ 	.byte	0x00, 0xf5, 0x21, 0x00


	//----- nvinfo : EIATTR_KPARAM_INFO
	.align		4
.L_191:
        /*0028*/ 	.byte	0x04, 0x17
        /*002a*/ 	.short	(.L_193 - .L_192)
.L_192:
        /*002c*/ 	.word	0x00000000
        /*0030*/ 	.short	0x0004
        /*0032*/ 	.short	0x0020
        /*0034*/ 	.byte	0x00, 0xf5, 0x21, 0x00


	//----- nvinfo : EIATTR_KPARAM_INFO
	.align		4
.L_193:
        /*0038*/ 	.byte	0x04, 0x17
        /*003a*/ 	.short	(.L_195 - .L_194)
.L_194:
        /*003c*/ 	.word	0x00000000
        /*0040*/ 	.short	0x0003
        /*0042*/ 	.short	0x0018
        /*0044*/ 	.byte	0x00, 0xf5, 0x21, 0x00


	//----- nvinfo : EIATTR_KPARAM_INFO
	.align		4
.L_195:
        /*0048*/ 	.byte	0x04, 0x17
        /*004a*/ 	.short	(.L_197 - .L_196)
.L_196:
        /*004c*/ 	.word	0x00000000
        /*0050*/ 	.short	0x0002
        /*0052*/ 	.short	0x0010
        /*0054*/ 	.byte	0x00, 0xf5, 0x21, 0x00


	//----- nvinfo : EIATTR_KPARAM_INFO
	.align		4
.L_197:
        /*0058*/ 	.byte	0x04, 0x17
        /*005a*/ 	.short	(.L_199 - .L_198)
.L_198:
        /*005c*/ 	.word	0x00000000
        /*0060*/ 	.short	0x0001
        /*0062*/ 	.short	0x0008
        /*0064*/ 	.byte	0x00, 0xf5, 0x21, 0x00


	//----- nvinfo : EIATTR_KPARAM_INFO
	.align		4
.L_199:
        /*0068*/ 	.byte	0x04, 0x17
        /*006a*/ 	.short	(.L_201 - .L_200)
.L_200:
        /*006c*/ 	.word	0x00000000
        /*0070*/ 	.short	0x0000
        /*0072*/ 	.short	0x0000
        /*0074*/ 	.byte	0x00, 0xf0, 0x11, 0x00


	//----- nvinfo : EIATTR_SPARSE_MMA_MASK
	.align		4
.L_201:
        /*0078*/ 	.byte	0x03, 0x50
        /*007a*/ 	.short	0x0000


	//----- nvinfo : EIATTR_MAXREG_COUNT
	.align		4
        /*007c*/ 	.byte	0x03, 0x1b
        /*007e*/ 	.short	0x00ff


	//----- nvinfo : EIATTR_MERCURY_ISA_VERSION
	.align		4
        /*0080*/ 	.byte	0x03, 0x5f
        /*0082*/ 	.short	0x0101


	//----- nvinfo : EIATTR_VRC_CTA_INIT_COUNT
	.align		4
        /*0084*/ 	.byte	0x02, 0x4a
	.zero		1
	.zero		1


	//----- nvinfo : EIATTR_EXIT_INSTR_OFFSETS
	.align		4
        /*0088*/ 	.byte	0x04, 0x1c
        /*008a*/ 	.short	(.L_203 - .L_202)


	//   ....[0]....
.L_202:
        /*008c*/ 	.word	0x00000070


	//   ....[1]....
        /*0090*/ 	.word	0x00000110


	//   ....[2]....
        /*0094*/ 	.word	0x000009c0


	//----- nvinfo : EIATTR_CBANK_PARAM_SIZE
	.align		4
.L_203:
        /*0098*/ 	.byte	0x03, 0x19
        /*009a*/ 	.short	0x0034


	//----- nvinfo : EIATTR_PARAM_CBANK
	.align		4
        /*009c*/ 	.byte	0x04, 0x0a
        /*009e*/ 	.short	(.L_205 - .L_204)
	.align		4
.L_204:
        /*00a0*/ 	.word	index@(.nv.constant0._Z17kernel_func_wt_fliPfS_S_PsS_i)
        /*00a4*/ 	.short	0x0380
        /*00a6*/ 	.short	0x0034


	//----- nvinfo : EIATTR_SW_WAR
	.align		4
.L_205:
        /*00a8*/ 	.byte	0x04, 0x36
        /*00aa*/ 	.short	(.L_207 - .L_206)
.L_206:
        /*00ac*/ 	.word	0x00000008
.L_207:


//--------------------- .nv.callgraph             --------------------------
	.section	.nv.callgraph,"",@"SHT_CUDA_CALLGRAPH"
	.align	4
	.sectionentsize	8
	.align		4
        /*0000*/ 	.word	0x00000000
	.align		4
        /*0004*/ 	.word	0xffffffff
	.align		4
        /*0008*/ 	.word	0x00000000
	.align		4
        /*000c*/ 	.word	0xfffffffe
	.align		4
        /*0010*/ 	.word	0x00000000
	.align		4
        /*0014*/ 	.word	0xfffffffd
	.align		4
        /*0018*/ 	.word	0x00000000
	.align		4
        /*001c*/ 	.word	0xfffffffc


//--------------------- .text._Z26kernel_evaluatenu_fl_eightifPffff --------------------------
	.section	.text._Z26kernel_evaluatenu_fl_eightifPffff,"ax",@progbits
	.align	128
        .global         _Z26kernel_evaluatenu_fl_eightifPffff
        .type           _Z26kernel_evaluatenu_fl_eightifPffff,@function
        .size           _Z26kernel_evaluatenu_fl_eightifPffff,(.L_x_71 - _Z26kernel_evaluatenu_fl_eightifPffff)
        .other          _Z26kernel_evaluatenu_fl_eightifPffff,@"STO_CUDA_ENTRY STV_DEFAULT"
_Z26kernel_evaluatenu_fl_eightifPffff:
.text._Z26kernel_evaluatenu_fl_eightifPffff:
[----:B------:R-:W-:Y:S01]  /*0000*/  LDC R1, c[0x0][0x37c] ;  /* 0x0000df00ff017b82 */ /* 0x000fe20000000800 */
[----:B------:R-:W0:Y:S07]  /*0010*/  S2R R3, SR_TID.X ;  /* 0x0000000000037919 */ /* 0x000e2e0000002100 */
[----:B------:R-:W1:Y:S01]  /*0020*/  S2UR UR4, SR_CTAID.X ;  /* 0x00000000000479c3 */ /* 0x000e620000002500 */
[----:B------:R-:W-:Y:S07]  /*0030*/  BSSY.RECONVERGENT B0, `(.L_x_0) ;  /* 0x0000067000007945 */ /* 0x000fee0003800200 */
[----:B------:R-:W1:Y:S01]  /*0040*/  LDC R4, c[0x0][0x360] ;  /* 0x0000d800ff047b82 */ /* 0x000e620000000800 */
[----:B0-----:R-:W-:Y:S01]  /*0050*/  ISETP.NE.AND P0, PT, R3, RZ, PT ;  /* 0x000000ff0300720c */ /* 0x001fe20003f05270 */
[----:B-1----:R-:W-:-:S12]  /*0060*/  IMAD R4, R4, UR4, R3 ;  /* 0x0000000404047c24 */ /* 0x002fd8000f8e0203 */
[----:B------:R-:W-:Y:S05]  /*0070*/  @P0 BRA `(.L_x_1) ;  /* 0x0000000400880947 */ /* 0x000fea0003800000 */
[----:B------:R-:W0:Y:S01]  /*0080*/  LDC R0, c[0x0][0x398] ;  /* 0x0000e600ff007b82 */ /* 0x000e220000000800 */
[----:B------:R-:W-:-:S05]  /*0090*/  HFMA2 R3, -RZ, RZ, 1.75, 0 ;  /* 0x3f000000ff037431 */ /* 0x000fca00000001ff */
[----:B0-----:R-:W-:Y:S01]  /*00a0*/  FFMA R0, R0, R3, 1 ;  /* 0x3f80000000007423 */ /* 0x001fe20000000003 */
[----:B------:R-:W-:-:S04]  /*00b0*/  MOV R3, RZ ;  /* 0x000000ff00037202 */ /* 0x000fc80000000f00 */
[----:B------:R-:W-:-:S13]  /*00c0*/  FSETP.GEU.AND P0, PT, R0, 7, PT ;  /* 0x40e000000000780b */ /* 0x000fda0003f0e000 */
[----:B------:R-:W-:Y:S05]  /*00d0*/  @P0 BRA `(.L_x_2) ;  /* 0x0000000000400947 */ /* 0x000fea0003800000 */
[----:B------:R-:W-:-:S07]  /*00e0*/  MOV R3, RZ ;  /* 0x000000ff00037202 */ /* 0x000fce0000000f00 */
.L_x_5:
[----:B------:R-:W-:-:S04]  /*00f0*/  IADD3 R2, PT, PT, R0, 0x1800000, RZ ;  /* 0x0180000000027810 */ /* 0x000fc80007ffe0ff */
[----:B------:R-:W-:-:S04]  /*0100*/  LOP3.LUT R2, R2, 0x7f800000, RZ, 0xc0, !PT ;  /* 0x7f80000002027812 */ /* 0x000fc800078ec0ff */
[----:B------:R-:W-:-:S13]  /*0110*/  ISETP.GT.U32.AND P0, PT, R2, 0x1ffffff, PT ;  /* 0x01ffffff0200780c */ /* 0x000fda0003f04070 */
[----:B------:R-:W-:Y:S05]  /*0120*/  @P0 BRA `(.L_x_3) ;  /* 0x00000000000c0947 */ /* 0x000fea0003800000 */
[----:B------:R-:W-:-:S07]  /*0130*/  MOV R8, 0x150 ;  /* 0x0000015000087802 */ /* 0x000fce0000000f00 */
[----:B------:R-:W-:Y:S05]  /*0140*/  CALL.REL.NOINC `($__internal_0_$__cuda_sm20_rcp_rn_f32_slowpath) ;  /* 0x0000000c00287944 */ /* 0x000fea0003c00000 */
[----:B------:R-:W-:Y:S05]  /*0150*/  BRA `(.L_x_4) ;  /* 0x0000000000107947 */ /* 0x000fea0003800000 */
.L_x_3:
[----:B------:R-:W0:Y:S02]  /*0160*/  MUFU.RCP R5, R0 ;  /* 0x0000000000057308 */ /* 0x000e240000001000 */
[----:B0-----:R-:W-:-:S04]  /*0170*/  FFMA R2, R5, R0, -1 ;  /* 0xbf80000005027423 */ /* 0x001fc80000000000 */
[----:B------:R-:W-:-:S04]  /*0180*/  FADD.FTZ R2, -R2, -RZ ;  /* 0x800000ff02027221 */ /* 0x000fc80000010100 */
[----:B------:R-:W-:-:S07]  /*0190*/  FFMA R2, R5, R2, R5 ;  /* 0x0000000205027223 */ /* 0x000fce0000000005 */
.L_x_4:
[----:B------:R-:W-:Y:S01]  /*01a0*/  FADD R0, R0, 1 ;  /* 0x3f80000000007421 */ /* 0x000fe20000000000 */
[----:B------:R-:W-:-:S04]  /*01b0*/  FADD R3, -R2, R3 ;  /* 0x0000000302037221 */ /* 0x000fc80000000100 */
[----:B------:R-:W-:-:S13]  /*01c0*/  FSETP.GEU.AND P0, PT, R0, 7, PT ;  /* 0x40e000000000780b */ /* 0x000fda0003f0e000 */
[----:B------:R-:W-:Y:S05]  /*01d0*/  @!P0 BRA `(.L_x_5) ;  /* 0xfffffffc00c48947 */ /* 0x000fea000383ffff */
.L_x_2:
[----:B------:R-:W-:-:S05]  /*01e0*/  FADD R0, R0, -0.5 ;  /* 0xbf00000000007421 */ /* 0x000fca0000000000 */
[----:B------:R-:W-:-:S04]  /*01f0*/  IADD3 R2, PT, PT, R0, 0x1800000, RZ ;  /* 0x0180000000027810 */ /* 0x000fc80007ffe0ff */
[----:B------:R-:W-:-:S04]  /*0200*/  LOP3.LUT R2, R2, 0x7f800000, RZ, 0xc0, !PT ;  /* 0x7f80000002027812 */ /* 0x000fc800078ec0ff */
[----:B------:R-:W-:-:S13]  /*0210*/  ISETP.GT.U32.AND P0, PT, R2, 0x1ffffff, PT ;  /* 0x01ffffff0200780c */ /* 0x000fda0003f04070 */
[----:B------:R-:W-:Y:S05]  /*0220*/  @P0 BRA `(.L_x_6) ;  /* 0x0000000000100947 */ /* 0x000fea0003800000 */
[----:B------:R-:W-:-:S07]  /*0230*/  MOV R8, 0x250 ;  /* 0x0000025000087802 */ /* 0x000fce0000000f00 */
[----:B------:R-:W-:Y:S05]  /*0240*/  CALL.REL.NOINC `($__internal_0_$__cuda_sm20_rcp_rn_f32_slowpath) ;  /* 0x0000000800e87944 */ /* 0x000fea0003c00000 */
[----:B------:R-:W-:Y:S01]  /*0250*/  MOV R5, R2 ;  /* 0x0000000200057202 */ /* 0x000fe20000000f00 */
[----:B------:R-:W-:Y:S06]  /*0260*/  BRA `(.L_x_7) ;  /* 0x0000000000107947 */ /* 0x000fec0003800000 */
.L_x_6:
[----:B------:R-:W0:Y:S02]  /*0270*/  MUFU.RCP R5, R0 ;  /* 0x0000000000057308 */ /* 0x000e240000001000 */
[----:B0-----:R-:W-:-:S04]  /*0280*/  FFMA R2, R0, R5, -1 ;  /* 0xbf80000000027423 */ /* 0x001fc80000000005 */
[----:B------:R-:W-:-:S04]  /*0290*/  FADD.FTZ R2, -R2, -RZ ;  /* 0x800000ff02027221 */ /* 0x000fc80000010100 */
[----:B------:R-:W-:-:S07]  /*02a0*/  FFMA R5, R5, R2, R5 ;  /* 0x0000000205057223 */ /* 0x000fce0000000005 */
.L_x_7:
[----:B------:R-:W0:Y:S01]  /*02b0*/  LDC R2, c[0x0][0x398] ;  /* 0x0000e600ff027b82 */ /* 0x000e220000000800 */
[----:B------:R-:W-:Y:S01]  /*02c0*/  FSETP.GEU.AND P1, PT, R0, 1.175494350822287508e-38, PT ;  /* 0x008000000000780b */ /* 0x000fe20003f2e000 */
[----:B------:R-:W-:Y:S01]  /*02d0*/  HFMA2 R13, -RZ, RZ, 1.5048828125, 33.21875 ;  /* 0x3e055027ff0d7431 */ /* 0x000fe200000001ff */
[----:B------:R-:W-:Y:S01]  /*02e0*/  MOV R15, 0x7f800000 ;  /* 0x7f800000000f7802 */ /* 0x000fe20000000f00 */
[----:B------:R-:W-:Y:S01]  /*02f0*/  FMUL R5, R5, R5 ;  /* 0x0000000505057220 */ /* 0x000fe20000400000 */
[----:B------:R-:W-:-:S09]  /*0300*/  FSEL R8, RZ, -23, P1 ;  /* 0xc1b80000ff087808 */ /* 0x000fd20000800000 */
[----:B------:R-:W-:-:S05]  /*0310*/  @!P1 FMUL R0, R0, 8388608 ;  /* 0x4b00000000009820 */ /* 0x000fca0000400000 */
[C---:B------:R-:W-:Y:S02]  /*0320*/  IADD3 R6, PT, PT, R0.reuse, -0x3f2aaaab, RZ ;  /* 0xc0d5555500067810 */ /* 0x040fe40007ffe0ff */
[----:B------:R-:W-:Y:S02]  /*0330*/  ISETP.GT.U32.AND P1, PT, R0, 0x7f7fffff, PT ;  /* 0x7f7fffff0000780c */ /* 0x000fe40003f24070 */
[----:B------:R-:W-:Y:S01]  /*0340*/  LOP3.LUT R9, R6, 0xff800000, RZ, 0xc0, !PT ;  /* 0xff80000006097812 */ /* 0x000fe200078ec0ff */
[----:B0-----:R-:W-:-:S03]  /*0350*/  FADD R2, R2, 2 ;  /* 0x4000000002027421 */ /* 0x001fc60000000000 */
[-C--:B------:R-:W-:Y:S01]  /*0360*/  IADD3 R6, PT, PT, R0, -R9.reuse, RZ ;  /* 0x8000000900067210 */ /* 0x080fe20007ffe0ff */
[----:B------:R-:W-:Y:S01]  /*0370*/  FMUL R2, R2, 0.5 ;  /* 0x3f00000002027820 */ /* 0x000fe20000400000 */
[----:B------:R-:W-:-:S03]  /*0380*/  I2FP.F32.S32 R9, R9 ;  /* 0x0000000900097245 */ /* 0x000fc60000201400 */
[----:B------:R-:W-:Y:S01]  /*0390*/  FADD R10, R6, -1 ;  /* 0xbf800000060a7421 */ /* 0x000fe20000000000 */
[----:B------:R-:W-:Y:S01]  /*03a0*/  FSETP.GEU.AND P0, PT, R2, 1.175494350822287508e-38, PT ;  /* 0x008000000200780b */ /* 0x000fe20003f0e000 */
[----:B------:R-:W-:Y:S02]  /*03b0*/  FFMA R8, R9, 1.1920928955078125e-07, R8 ;  /* 0x3400000009087823 */ /* 0x000fe40000000008 */
[----:B------:R-:W-:Y:S01]  /*03c0*/  FFMA R7, R10, -R13, 0.14084610342979431152 ;  /* 0x3e1039f60a077423 */ /* 0x000fe2000000080d */
[----:B------:R-:W-:-:S03]  /*03d0*/  FSEL R9, RZ, -23, P0 ;  /* 0xc1b80000ff097808 */ /* 0x000fc60000000000 */
[----:B------:R-:W-:-:S04]  /*03e0*/  FFMA R11, R10, R7, -0.12148627638816833496 ;  /* 0xbdf8cdcc0a0b7423 */ /* 0x000fc80000000007 */
[----:B------:R-:W-:Y:S02]  /*03f0*/  FFMA R11, R10, R11, 0.13980610668659210205 ;  /* 0x3e0f29550a0b7423 */ /* 0x000fe4000000000b */
[----:B------:R-:W-:Y:S02]  /*0400*/  @!P0 FMUL R2, R2, 8388608 ;  /* 0x4b00000002028820 */ /* 0x000fe40000400000 */
[----:B------:R-:W-:-:S03]  /*0410*/  FFMA R11, R10, R11, -0.16684235632419586182 ;  /* 0xbe2ad8b90a0b7423 */ /* 0x000fc6000000000b */
[----:B------:R-:W-:Y:S01]  /*0420*/  IADD3 R6, PT, PT, R2, -0x3f2aaaab, RZ ;  /* 0xc0d5555502067810 */ /* 0x000fe20007ffe0ff */
[----:B------:R-:W-:Y:S01]  /*0430*/  FFMA R11, R10, R11, 0.20012299716472625732 ;  /* 0x3e4ced0b0a0b7423 */ /* 0x000fe2000000000b */
[----:B------:R-:W-:Y:S02]  /*0440*/  ISETP.GT.U32.AND P0, PT, R2, 0x7f7fffff, PT ;  /* 0x7f7fffff0200780c */ /* 0x000fe40003f04070 */
[----:B------:R-:W-:Y:S01]  /*0450*/  LOP3.LUT R7, R6, 0xff800000, RZ, 0xc0, !PT ;  /* 0xff80000006077812 */ /* 0x000fe200078ec0ff */
[----:B------:R-:W-:-:S03]  /*0460*/  FFMA R11, R10, R11, -0.24999669194221496582 ;  /* 0xbe7fff220a0b7423 */ /* 0x000fc6000000000b */
[----:B------:R-:W-:Y:S01]  /*0470*/  IADD3 R6, PT, PT, R2, -R7, RZ ;  /* 0x8000000702067210 */ /* 0x000fe20007ffe0ff */
[----:B------:R-:W-:-:S04]  /*0480*/  FFMA R11, R10, R11, 0.33333182334899902344 ;  /* 0x3eaaaa780a0b7423 */ /* 0x000fc8000000000b */
[----:B------:R-:W-:Y:S01]  /*0490*/  FADD R6, R6, -1 ;  /* 0xbf80000006067421 */ /* 0x000fe20000000000 */
[----:B------:R-:W-:-:S03]  /*04a0*/  FFMA R11, R10, R11, -0.5 ;  /* 0xbf0000000a0b7423 */ /* 0x000fc6000000000b */
[----:B------:R-:W-:Y:S01]  /*04b0*/  FFMA R13, R6, -R13, 0.14084610342979431152 ;  /* 0x3e1039f6060d7423 */ /* 0x000fe2000000080d */
[----:B------:R-:W-:-:S03]  /*04c0*/  FMUL R11, R10, R11 ;  /* 0x0000000b0a0b7220 */ /* 0x000fc60000400000 */
[----:B------:R-:W-:Y:S01]  /*04d0*/  FFMA R13, R6, R13, -0.12148627638816833496 ;  /* 0xbdf8cdcc060d7423 */ /* 0x000fe2000000000d */
[----:B------:R-:W-:Y:S01]  /*04e0*/  FFMA R11, R10, R11, R10 ;  /* 0x0000000b0a0b7223 */ /* 0x000fe2000000000a */
[----:B------:R-:W-:Y:S02]  /*04f0*/  I2FP.F32.S32 R10, R7 ;  /* 0x00000007000a7245 */ /* 0x000fe40000201400 */
[----:B------:R-:W-:Y:S01]  /*0500*/  FFMA R13, R6, R13, 0.13980610668659210205 ;  /* 0x3e0f2955060d7423 */ /* 0x000fe2000000000d */
[----:B------:R-:W-:Y:S01]  /*0510*/  FFMA R8, R8, 0.69314718246459960938, R11 ;  /* 0x3f31721808087823 */ /* 0x000fe2000000000b */
[C---:B------:R-:W-:Y:S01]  /*0520*/  @P1 FFMA R8, R0.reuse, R15, +INF ;  /* 0x7f80000000081423 */ /* 0x040fe2000000000f */
[----:B------:R-:W-:Y:S01]  /*0530*/  FSETP.NEU.AND P1, PT, R0, RZ, PT ;  /* 0x000000ff0000720b */ /* 0x000fe20003f2d000 */
[----:B------:R-:W-:Y:S01]  /*0540*/  FFMA R13, R6, R13, -0.16684235632419586182 ;  /* 0xbe2ad8b9060d7423 */ /* 0x000fe2000000000d */
[----:B------:R-:W-:Y:S01]  /*0550*/  FMUL R0, R5, R5 ;  /* 0x0000000505007220 */ /* 0x000fe20000400000 */
[----:B------:R-:W-:Y:S01]  /*0560*/  FFMA R9, R10, 1.1920928955078125e-07, R9 ;  /* 0x340000000a097823 */ /* 0x000fe20000000009 */
[----:B------:R-:W-:Y:S01]  /*0570*/  FSEL R8, R8, -INF , P1 ;  /* 0xff80000008087808 */ /* 0x000fe20000800000 */
[----:B------:R-:W-:-:S04]  /*0580*/  FFMA R13, R6, R13, 0.20012299716472625732 ;  /* 0x3e4ced0b060d7423 */ /* 0x000fc8000000000d */
[----:B------:R-:W-:Y:S01]  /*0590*/  FFMA R13, R6, R13, -0.24999669194221496582 ;  /* 0xbe7fff22060d7423 */ /* 0x000fe2000000000d */
[----:B------:R-:W-:Y:S01]  /*05a0*/  FFMA R7, R5, 0.041666667908430099487, R8 ;  /* 0x3d2aaaab05077823 */ /* 0x000fe20000000008 */
[----:B------:R-:W-:Y:S02]  /*05b0*/  FMUL R8, R0, 0.0038442460354417562485 ;  /* 0x3b7befbf00087820 */ /* 0x000fe40000400000 */
[----:B------:R-:W-:-:S04]  /*05c0*/  FFMA R13, R6, R13, 0.33333182334899902344 ;  /* 0x3eaaaa78060d7423 */ /* 0x000fc8000000000d */
[----:B------:R-:W-:-:S04]  /*05d0*/  FFMA R13, R6, R13, -0.5 ;  /* 0xbf000000060d7423 */ /* 0x000fc8000000000d */
[----:B------:R-:W-:-:S04]  /*05e0*/  FMUL R13, R6, R13 ;  /* 0x0000000d060d7220 */ /* 0x000fc80000400000 */
[----:B------:R-:W-:Y:S01]  /*05f0*/  FFMA R10, R6, R13, R6 ;  /* 0x0000000d060a7223 */ /* 0x000fe20000000006 */
[----:B------:R-:W-:-:S03]  /*0600*/  FFMA R6, R0, -0.0072916666977107524872, R7 ;  /* 0xbbeeeeef00067823 */ /* 0x000fc60000000007 */
[----:B------:R-:W-:Y:S01]  /*0610*/  FFMA R9, R9, 0.69314718246459960938, R10 ;  /* 0x3f31721809097823 */ /* 0x000fe2000000000a */
[----:B------:R-:W-:Y:S01]  /*0620*/  FFMA R5, R5, R8, R6 ;  /* 0x0000000805057223 */ /* 0x000fe20000000006 */
[----:B------:R-:W-:Y:S01]  /*0630*/  FMUL R6, R0, -0.0041341143660247325897 ;  /* 0xbb87777700067820 */ /* 0x000fe20000400000 */
[C---:B------:R-:W-:Y:S01]  /*0640*/  @P0 FFMA R9, R2.reuse, R15, +INF ;  /* 0x7f80000002090423 */ /* 0x040fe2000000000f */
[----:B------:R-:W-:Y:S02]  /*0650*/  FSETP.NEU.AND P0, PT, R2, RZ, PT ;  /* 0x000000ff0200720b */ /* 0x000fe40003f0d000 */
[----:B------:R-:W-:Y:S02]  /*0660*/  FFMA R6, R0, R6, R5 ;  /* 0x0000000600067223 */ /* 0x000fe40000000005 */
[----:B------:R-:W-:Y:S02]  /*0670*/  FSEL R0, R9, -INF , P0 ;  /* 0xff80000009007808 */ /* 0x000fe40000000000 */
[----:B------:R-:W-:-:S04]  /*0680*/  FADD R3, R6, R3 ;  /* 0x0000000306037221 */ /* 0x000fc80000000000 */
[----:B------:R-:W-:-:S07]  /*0690*/  FADD R3, R3, -R0 ;  /* 0x8000000003037221 */ /* 0x000fce0000000000 */
.L_x_1:
[----:B------:R-:W-:Y:S05]  /*06a0*/  BSYNC.RECONVERGENT B0 ;  /* 0x0000000000007941 */ /* 0x000fea0003800200 */
.L_x_0:
[----:B------:R-:W0:Y:S01]  /*06b0*/  LDCU UR4, c[0x0][0x380] ;  /* 0x00007000ff0477ac */ /* 0x000e220008000800 */
[----:B------:R-:W-:Y:S01]  /*06c0*/  BAR.SYNC.DEFER_BLOCKING 0x0 ;  /* 0x0000000000007b1d */ /* 0x000fe20000010000 */
[----:B0-----:R-:W-:-:S13]  /*06d0*/  ISETP.GE.U32.AND P0, PT, R4, UR4, PT ;  /* 0x0000000404007c0c */ /* 0x001fda000bf06070 */
[----:B------:R-:W-:Y:S05]  /*06e0*/  @P0 EXIT ;  /* 0x000000000000094d */ /* 0x000fea0003800000 */
[----:B------:R-:W0:Y:S01]  /*06f0*/  LDC.64 R6, c[0x0][0x390] ;  /* 0x0000e400ff067b82 */ /* 0x000e220000000a00 */
[----:B------:R-:W-:Y:S01]  /*0700*/  I2FP.F32.U32 R0, R4 ;  /* 0x0000000400007245 */ /* 0x000fe20000201000 */
[----:B------:R-:W-:Y:S06]  /*0710*/  BSSY.RECONVERGENT B0, `(.L_x_8) ;  /* 0x000001c000007945 */ /* 0x000fec0003800200 */
[----:B------:R-:W1:Y:S01]  /*0720*/  LDC.64 R8, c[0x0][0x388] ;  /* 0x0000e200ff087b82 */ /* 0x000e620000000a00 */
[----:B0-----:R-:W-:Y:S01]  /*0730*/  FFMA R0, R0, R6, R7 ;  /* 0x0000000600007223 */ /* 0x001fe20000000007 */
[----:B------:R-:W-:-:S03]  /*0740*/  HFMA2 R7, -RZ, RZ, 0, 0 ;  /* 0x00000000ff077431 */ /* 0x000fc600000001ff */
[----:B------:R-:W-:Y:S01]  /*0750*/  FMUL R6, R0, 0.5 ;  /* 0x3f00000000067820 */ /* 0x000fe20000400000 */
[----:B-1----:R-:W-:-:S04]  /*0760*/  IMAD.WIDE.U32 R4, R4, 0x4, R8 ;  /* 0x0000000404047825 */ /* 0x002fc800078e0008 */
[----:B------:R-:W-:Y:S02]  /*0770*/  FSETP.GEU.AND P0, PT, R6, 7, PT ;  /* 0x40e000000600780b */ /* 0x000fe40003f0e000 */
[----:B------:R-:W-:-:S11]  /*0780*/  MOV R0, R6 ;  /* 0x0000000600007202 */ /* 0x000fd60000000f00 */
[----:B------:R-:W-:Y:S05]  /*0790*/  @P0 BRA `(.L_x_9) ;  /* 0x00000000004c0947 */ /* 0x000fea0003800000 */
[----:B------:R-:W-:Y:S02]  /*07a0*/  MOV R7, RZ ;  /* 0x000000ff00077202 */ /* 0x000fe40000000f00 */
[----:B------:R-:W-:-:S07]  /*07b0*/  MOV R0, R6 ;  /* 0x0000000600007202 */ /* 0x000fce0000000f00 */
.L_x_13:
[----:B------:R-:W-:Y:S01]  /*07c0*/  IADD3 R2, PT, PT, R0, 0x1800000, RZ ;  /* 0x0180000000027810 */ /* 0x000fe20007ffe0ff */
[----:B------:R-:W-:Y:S03]  /*07d0*/  BSSY.RECONVERGENT B1, `(.L_x_10) ;  /* 0x000000b000017945 */ /* 0x000fe60003800200 */
[----:B------:R-:W-:-:S04]  /*07e0*/  LOP3.LUT R2, R2, 0x7f800000, RZ, 0xc0, !PT ;  /* 0x7f80000002027812 */ /* 0x000fc800078ec0ff */
[----:B------:R-:W-:-:S13]  /*07f0*/  ISETP.GT.U32.AND P0, PT, R2, 0x1ffffff, PT ;  /* 0x01ffffff0200780c */ /* 0x000fda0003f04070 */
[----:B------:R-:W-:Y:S05]  /*0800*/  @P0 BRA `(.L_x_11) ;  /* 0x00000000000c0947 */ /* 0x000fea0003800000 */
[----:B------:R-:W-:-:S07]  /*0810*/  MOV R8, 0x830 ;  /* 0x0000083000087802 */ /* 0x000fce0000000f00 */
[----:B------:R-:W-:Y:S05]  /*0820*/  CALL.REL.NOINC `($__internal_0_$__cuda_sm20_rcp_rn_f32_slowpath) ;  /* 0x0000000400707944 */ /* 0x000fea0003c00000 */
[----:B------:R-:W-:Y:S05]  /*0830*/  BRA `(.L_x_12) ;  /* 0x0000000000107947 */ /* 0x000fea0003800000 */
.L_x_11:
[----:B------:R-:W0:Y:S02]  /*0840*/  MUFU.RCP R9, R0 ;  /* 0x0000000000097308 */ /* 0x000e240000001000 */
[----:B0-----:R-:W-:-:S04]  /*0850*/  FFMA R2, R9, R0, -1 ;  /* 0xbf80000009027423 */ /* 0x001fc80000000000 */
[----:B------:R-:W-:-:S04]  /*0860*/  FADD.FTZ R2, -R2, -RZ ;  /* 0x800000ff02027221 */ /* 0x000fc80000010100 */
[----:B------:R-:W-:-:S07]  /*0870*/  FFMA R2, R9, R2, R9 ;  /* 0x0000000209027223 */ /* 0x000fce0000000009 */
.L_x_12:
[----:B------:R-:W-:Y:S05]  /*0880*/  BSYNC.RECONVERGENT B1 ;  /* 0x0000000000017941 */ /* 0x000fea0003800200 */
.L_x_10:
[----:B------:R-:W-:Y:S01]  /*0890*/  FADD R0, R0, 1 ;  /* 0x3f80000000007421 */ /* 0x000fe20000000000 */
[----:B------:R-:W-:-:S04]  /*08a0*/  FADD R7, -R2, R7 ;  /* 0x0000000702077221 */ /* 0x000fc80000000100 */
[----:B------:R-:W-:-:S13]  /*08b0*/  FSETP.GEU.AND P0, PT, R0, 7, PT ;  /* 0x40e000000000780b */ /* 0x000fda0003f0e000 */
[----:B------:R-:W-:Y:S05]  /*08c0*/  @!P0 BRA `(.L_x_13) ;  /* 0xfffffffc00bc8947 */ /* 0x000fea000383ffff */
.L_x_9:
[----:B------:R-:W-:Y:S05]  /*08d0*/  BSYNC.RECONVERGENT B0 ;  /* 0x0000000000007941 */ /* 0x000fea0003800200 */
.L_x_8:
[----:B------:R-:W-:Y:S01]  /*08e0*/  FADD R0, R0, -0.5 ;  /* 0xbf00000000007421 */ /* 0x000fe20000000000 */
[----:B------:R-:W0:Y:S01]  /*08f0*/  LDCU.64 UR4, c[0x0][0x358] ;  /* 0x00006b00ff0477ac */ /* 0x000e220008000a00 */
[----:B------:R-:W-:Y:S03]  /*0900*/  BSSY.RECONVERGENT B0, `(.L_x_14) ;  /* 0x000000c000007945 */ /* 0x000fe60003800200 */
[----:B------:R-:W-:-:S04]  /*0910*/  IADD3 R2, PT, PT, R0, 0x1800000, RZ ;  /* 0x0180000000027810 */ /* 0x000fc80007ffe0ff */
[----:B------:R-:W-:-:S04]  /*0920*/  LOP3.LUT R2, R2, 0x7f800000, RZ, 0xc0, !PT ;  /* 0x7f80000002027812 */ /* 0x000fc800078ec0ff */
[----:B------:R-:W-:-:S13]  /*0930*/  ISETP.GT.U32.AND P0, PT, R2, 0x1ffffff, PT ;  /* 0x01ffffff0200780c */ /* 0x000fda0003f04070 */
[----:B0-----:R-:W-:Y:S05]  /*0940*/  @P0 BRA `(.L_x_15) ;  /* 0x00000000000c0947 */ /* 0x001fea0003800000 */
[----:B------:R-:W-:-:S07]  /*0950*/  MOV R8, 0x970 ;  /* 0x0000097000087802 */ /* 0x000fce0000000f00 */
[----:B------:R-:W-:Y:S05]  /*0960*/  CALL.REL.NOINC `($__internal_0_$__cuda_sm20_rcp_rn_f32_slowpath) ;  /* 0x0000000400207944 */ /* 0x000fea0003c00000 */
[----:B------:R-:W-:Y:S05]  /*0970*/  BRA `(.L_x_16) ;  /* 0x0000000000107947 */ /* 0x000fea0003800000 */
.L_x_15:
[----:B------:R-:W0:Y:S02]  /*0980*/  MUFU.RCP R9, R0 ;  /* 0x0000000000097308 */ /* 0x000e240000001000 */
[----:B0-----:R-:W-:-:S04]  /*0990*/  FFMA R2, R0, R9, -1 ;  /* 0xbf80000000027423 */ /* 0x001fc80000000009 */
[----:B------:R-:W-:-:S04]  /*09a0*/  FADD.FTZ R2, -R2, -RZ ;  /* 0x800000ff02027221 */ /* 0x000fc80000010100 */
[----:B------:R-:W-:-:S07]  /*09b0*/  FFMA R2, R9, R2, R9 ;  /* 0x0000000209027223 */ /* 0x000fce0000000009 */
.L_x_16:
[----:B------:R-:W-:Y:S05]  /*09c0*/  BSYNC.RECONVERGENT B0 ;  /* 0x0000000000007941 */ /* 0x000fea0003800200 */
.L_x_14:
[----:B------:R-:W-:Y:S01]  /*09d0*/  FSETP.GEU.AND P1, PT, R0, 1.175494350822287508e-38, PT ;  /* 0x008000000000780b */ /* 0x000fe20003f2e000 */
[----:B------:R-:W-:Y:S01]  /*09e0*/  HFMA2 R15, -RZ, RZ, 1.5048828125, 33.21875 ;  /* 0x3e055027ff0f7431 */ /* 0x000fe200000001ff */
[----:B------:R-:W-:Y:S01]  /*09f0*/  FSETP.GEU.AND P0, PT, R6, 1.175494350822287508e-38, PT ;  /* 0x008000000600780b */ /* 0x000fe20003f0e000 */
[----:B------:R-:W-:-:S03]  /*0a00*/  FMUL R2, R2, R2 ;  /* 0x0000000202027220 */ /* 0x000fc60000400000 */
[----:B------:R-:W-:-:S07]  /*0a10*/  FSEL R14, RZ, -23, P0 ;  /* 0xc1b80000ff0e7808 */ /* 0x000fce0000000000 */
[----:B------:R-:W-:Y:S02]  /*0a20*/  @!P1 FMUL R0, R0, 8388608 ;  /* 0x4b00000000009820 */ /* 0x000fe40000400000 */
[----:B------:R-:W-:-:S03]  /*0a30*/  @!P0 FMUL R6, R6, 8388608 ;  /* 0x4b00000006068820 */ /* 0x000fc60000400000 */
[C---:B------:R-:W-:Y:S02]  /*0a40*/  IADD3 R8, PT, PT, R0.reuse, -0x3f2aaaab, RZ ;  /* 0xc0d5555500087810 */ /* 0x040fe40007ffe0ff */
[----:B------:R-:W-:Y:S02]  /*0a50*/  FSETP.NEU.AND P2, PT, R0, RZ, PT ;  /* 0x000000ff0000720b */ /* 0x000fe40003f4d000 */
[----:B------:R-:W-:Y:S02]  /*0a60*/  LOP3.LUT R13, R8, 0xff800000, RZ, 0xc0, !PT ;  /* 0xff800000080d7812 */ /* 0x000fe400078ec0ff */
[----:B------:R-:W-:Y:S02]  /*0a70*/  IADD3 R8, PT, PT, R6, -0x3f2aaaab, RZ ;  /* 0xc0d5555506087810 */ /* 0x000fe40007ffe0ff */
[-C--:B------:R-:W-:Y:S02]  /*0a80*/  IADD3 R10, PT, PT, R0, -R13.reuse, RZ ;  /* 0x8000000d000a7210 */ /* 0x080fe40007ffe0ff */
[----:B------:R-:W-:-:S02]  /*0a90*/  I2FP.F32.S32 R12, R13 ;  /* 0x0000000d000c7245 */ /* 0x000fc40000201400 */
[----:B------:R-:W-:Y:S01]  /*0aa0*/  ISETP.GT.U32.AND P0, PT, R6, 0x7f7fffff, PT ;  /* 0x7f7fffff0600780c */ /* 0x000fe20003f04070 */
[----:B------:R-:W-:-:S04]  /*0ab0*/  FADD R10, R10, -1 ;  /* 0xbf8000000a0a7421 */ /* 0x000fc80000000000 */
[----:B------:R-:W-:-:S04]  /*0ac0*/  FFMA R9, R10, -R15, 0.14084610342979431152 ;  /* 0x3e1039f60a097423 */ /* 0x000fc8000000080f */
[----:B------:R-:W-:Y:S01]  /*0ad0*/  FFMA R11, R10, R9, -0.12148627638816833496 ;  /* 0xbdf8cdcc0a0b7423 */ /* 0x000fe20000000009 */
[----:B------:R-:W-:-:S03]  /*0ae0*/  LOP3.LUT R9, R8, 0xff800000, RZ, 0xc0, !PT ;  /* 0xff80000008097812 */ /* 0x000fc600078ec0ff */
[----:B------:R-:W-:Y:S01]  /*0af0*/  FFMA R11, R10, R11, 0.13980610668659210205 ;  /* 0x3e0f29550a0b7423 */ /* 0x000fe2000000000b */
[----:B------:R-:W-:-:S03]  /*0b00*/  IADD3 R8, PT, PT, R6, -R9, RZ ;  /* 0x8000000906087210 */ /* 0x000fc60007ffe0ff */
[----:B------:R-:W-:Y:S02]  /*0b10*/  FFMA R11, R10, R11, -0.16684235632419586182 ;  /* 0xbe2ad8b90a0b7423 */ /* 0x000fe4000000000b */
[----:B------:R-:W-:Y:S02]  /*0b20*/  FADD R8, R8, -1 ;  /* 0xbf80000008087421 */ /* 0x000fe40000000000 */
[----:B------:R-:W-:Y:S02]  /*0b30*/  FFMA R11, R10, R11, 0.20012299716472625732 ;  /* 0x3e4ced0b0a0b7423 */ /* 0x000fe4000000000b */
[----:B------:R-:W-:Y:S02]  /*0b40*/  FFMA R15, R8, -R15, 0.14084610342979431152 ;  /* 0x3e1039f6080f7423 */ /* 0x000fe4000000080f */
[----:B------:R-:W-:Y:S02]  /*0b50*/  FFMA R11, R10, R11, -0.24999669194221496582 ;  /* 0xbe7fff220a0b7423 */ /* 0x000fe4000000000b */
[----:B------:R-:W-:-:S02]  /*0b60*/  FFMA R17, R8, R15, -0.12148627638816833496 ;  /* 0xbdf8cdcc08117423 */ /* 0x000fc4000000000f */
[----:B------:R-:W-:Y:S01]  /*0b70*/  FFMA R15, R10, R11, 0.33333182334899902344 ;  /* 0x3eaaaa780a0f7423 */ /* 0x000fe2000000000b */
[----:B------:R-:W-:Y:S01]  /*0b80*/  FSEL R11, RZ, -23, P1 ;  /* 0xc1b80000ff0b7808 */ /* 0x000fe20000800000 */
[----:B------:R-:W-:Y:S01]  /*0b90*/  FFMA R17, R8, R17, 0.13980610668659210205 ;  /* 0x3e0f295508117423 */ /* 0x000fe20000000011 */
[----:B------:R-:W-:Y:S01]  /*0ba0*/  ISETP.GT.U32.AND P1, PT, R0, 0x7f7fffff, PT ;  /* 0x7f7fffff0000780c */ /* 0x000fe20003f24070 */
[----:B------:R-:W-:Y:S02]  /*0bb0*/  FFMA R15, R10, R15, -0.5 ;  /* 0xbf0000000a0f7423 */ /* 0x000fe4000000000f */
[----:B------:R-:W-:Y:S01]  /*0bc0*/  FFMA R17, R8, R17, -0.16684235632419586182 ;  /* 0xbe2ad8b908117423 */ /* 0x000fe20000000011 */
[----:B------:R-:W-:Y:S01]  /*0bd0*/  FFMA R12, R12, 1.1920928955078125e-07, R11 ;  /* 0x340000000c0c7823 */ /* 0x000fe2000000000b */
[----:B------:R-:W-:Y:S01]  /*0be0*/  FMUL R15, R10, R15 ;  /* 0x0000000f0a0f7220 */ /* 0x000fe20000400000 */
[----:B------:R-:W-:Y:S01]  /*0bf0*/  MOV R11, 0x7f800000 ;  /* 0x7f800000000b7802 */ /* 0x000fe20000000f00 */
[----:B------:R-:W-:-:S02]  /*0c00*/  FFMA R17, R8, R17, 0.20012299716472625732 ;  /* 0x3e4ced0b08117423 */ /* 0x000fc40000000011 */
[----:B------:R-:W-:Y:S02]  /*0c10*/  FFMA R15, R10, R15, R10 ;  /* 0x0000000f0a0f7223 */ /* 0x000fe4000000000a */
[----:B------:R-:W-:Y:S02]  /*0c20*/  FFMA R17, R8, R17, -0.24999669194221496582 ;  /* 0xbe7fff2208117423 */ /* 0x000fe40000000011 */
[----:B------:R-:W-:Y:S01]  /*0c30*/  FFMA R12, R12, 0.69314718246459960938, R15 ;  /* 0x3f3172180c0c7823 */ /* 0x000fe2000000000f */
[----:B------:R-:W-:Y:S01]  /*0c40*/  @P1 FFMA R12, R0, R11, +INF ;  /* 0x7f800000000c1423 */ /* 0x000fe2000000000b */
[----:B------:R-:W-:Y:S01]  /*0c50*/  FFMA R17, R8, R17, 0.33333182334899902344 ;  /* 0x3eaaaa7808117423 */ /* 0x000fe20000000011 */
[----:B------:R-:W-:Y:S01]  /*0c60*/  I2FP.F32.S32 R15, R9 ;  /* 0x00000009000f7245 */ /* 0x000fe20000201400 */
[----:B------:R-:W-:Y:S01]  /*0c70*/  FMUL R9, R2, R2 ;  /* 0x0000000202097220 */ /* 0x000fe20000400000 */
[----:B------:R-:W0:Y:S01]  /*0c80*/  LDC R0, c[0x0][0x384] ;  /* 0x0000e100ff007b82 */ /* 0x000e220000000800 */
[----:B------:R-:W-:Y:S01]  /*0c90*/  FFMA R17, R8, R17, -0.5 ;  /* 0xbf00000008117423 */ /* 0x000fe20000000011 */
[----:B------:R-:W-:Y:S01]  /*0ca0*/  FSEL R13, R12, -INF , P2 ;  /* 0xff8000000c0d7808 */ /* 0x000fe20001000000 */
[----:B------:R-:W-:-:S02]  /*0cb0*/  FFMA R14, R15, 1.1920928955078125e-07, R14 ;  /* 0x340000000f0e7823 */ /* 0x000fc4000000000e */
[----:B------:R-:W-:Y:S02]  /*0cc0*/  FMUL R17, R8, R17 ;  /* 0x0000001108117220 */ /* 0x000fe40000400000 */
[----:B------:R-:W-:Y:S02]  /*0cd0*/  FFMA R10, R2, 0.041666667908430099487, R13 ;  /* 0x3d2aaaab020a7823 */ /* 0x000fe4000000000d */
[----:B------:R-:W-:Y:S01]  /*0ce0*/  FFMA R17, R8, R17, R8 ;  /* 0x0000001108117223 */ /* 0x000fe20000000008 */
[C---:B------:R-:W-:Y:S01]  /*0cf0*/  FMUL R8, R9.reuse, 0.0038442460354417562485 ;  /* 0x3b7befbf09087820 */ /* 0x040fe20000400000 */
[C---:B------:R-:W-:Y:S02]  /*0d00*/  FFMA R13, R9.reuse, -0.0072916666977107524872, R10 ;  /* 0xbbeeeeef090d7823 */ /* 0x040fe4000000000a */
[----:B------:R-:W-:Y:S01]  /*0d10*/  FFMA R14, R14, 0.69314718246459960938, R17 ;  /* 0x3f3172180e0e7823 */ /* 0x000fe20000000011 */
[----:B------:R-:W-:Y:S01]  /*0d20*/  @P0 FFMA R14, R6, R11, +INF ;  /* 0x7f800000060e0423 */ /* 0x000fe2000000000b */
[----:B------:R-:W-:Y:S01]  /*0d30*/  FFMA R8, R2, R8, R13 ;  /* 0x0000000802087223 */ /* 0x000fe2000000000d */
[----:B------:R-:W-:Y:S01]  /*0d40*/  FMUL R2, R9, -0.0041341143660247325897 ;  /* 0xbb87777709027820 */ /* 0x000fe20000400000 */
[----:B------:R-:W-:-:S03]  /*0d50*/  FSETP.NEU.AND P0, PT, R6, RZ, PT ;  /* 0x000000ff0600720b */ /* 0x000fc60003f0d000 */
[----:B------:R-:W-:Y:S01]  /*0d60*/  FFMA R2, R9, R2, R8 ;  /* 0x0000000209027223 */ /* 0x000fe20000000008 */
[----:B------:R-:W-:-:S03]  /*0d70*/  FSEL R9, R14, -INF , P0 ;  /* 0xff8000000e097808 */ /* 0x000fc60000000000 */
[----:B------:R-:W-:Y:S01]  /*0d80*/  FADD R2, R2, R7 ;  /* 0x0000000702027221 */ /* 0x000fe20000000000 */
[----:B0-----:R-:W-:-:S03]  /*0d90*/  FADD R7, -R0, 1 ;  /* 0x3f80000000077421 */ /* 0x001fc60000000100 */
[----:B------:R-:W-:-:S04]  /*0da0*/  FADD R2, -R2, R9 ;  /* 0x0000000902027221 */ /* 0x000fc80000000100 */
[----:B------:R-:W-:-:S04]  /*0db0*/  FADD R2, R3, R2 ;  /* 0x0000000203027221 */ /* 0x000fc80000000000 */
[----:B------:R-:W-:-:S05]  /*0dc0*/  FADD R7, R2, R7 ;  /* 0x0000000702077221 */ /* 0x000fca0000000000 */
[----:B------:R-:W-:Y:S01]  /*0dd0*/  STG.E desc[UR4][R4.64], R7 ;  /* 0x0000000704007986 */ /* 0x000fe2000c101904 */
[----:B------:R-:W-:Y:S05]  /*0de0*/  EXIT ;  /* 0x000000000000794d */ /* 0x000fea0003800000 */
        .weak           $__internal_0_$__cuda_sm20_rcp_rn_f32_slowpath
        .type           $__internal_0_$__cuda_sm20_rcp_rn_f32_slowpath,@function
        .size           $__internal_0_$__cuda_sm20_rcp_rn_f32_slowpath,(.L_x_71 - $__internal_0_$__cuda_sm20_rcp_rn_f32_slowpath)
$__internal_0_$__cuda_sm20_rcp_rn_f32_slowpath:
[----:B------:R-:W-:Y:S01]  /*0df0*/  SHF.L.U32 R2, R0, 0x1, RZ ;  /* 0x0000000100027819 */ /* 0x000fe200000006ff */
[----:B------:R-:W-:Y:S03]  /*0e00*/  BSSY.RECONVERGENT B2, `(.L_x_17) ;  /* 0x0000030000027945 */ /* 0x000fe60003800200 */
[----:B------:R-:W-:-:S04]  /*0e10*/  SHF.R.U32.HI R2, RZ, 0x18, R2 ;  /* 0x00000018ff027819 */ /* 0x000fc80000011602 */
[----:B------:R-:W-:-:S13]  /*0e20*/  ISETP.NE.U32.AND P0, PT, R2, RZ, PT ;  /* 0x000000ff0200720c */ /* 0x000fda0003f05070 */
[----:B------:R-:W-:Y:S05]  /*0e30*/  @P0 BRA `(.L_x_18) ;  /* 0x0000000000280947 */ /* 0x000fea0003800000 */
[----:B------:R-:W-:-:S04]  /*0e40*/  SHF.L.U32 R2, R0, 0x1, RZ ;  /* 0x0000000100027819 */ /* 0x000fc800000006ff */
[----:B------:R-:W-:-:S13]  /*0e50*/  ISETP.NE.AND P0, PT, R2, RZ, PT ;  /* 0x000000ff0200720c */ /* 0x000fda0003f05270 */
[----:B------:R-:W-:Y:S01]  /*0e60*/  @P0 FFMA R10, R0, 1.84467440737095516160e+19, RZ ;  /* 0x5f800000000a0823 */ /* 0x000fe200000000ff */
[----:B------:R-:W-:Y:S08]  /*0e70*/  @!P0 MUFU.RCP R9, R0 ;  /* 0x0000000000098308 */ /* 0x000ff00000001000 */
[----:B------:R-:W0:Y:S02]  /*0e80*/  @P0 MUFU.RCP R11, R10 ;  /* 0x0000000a000b0308 */ /* 0x000e240000001000 */
[----:B0-----:R-:W-:-:S04]  /*0e90*/  @P0 FFMA R2, R10, R11, -1 ;  /* 0xbf8000000a020423 */ /* 0x001fc8000000000b */
[----:B------:R-:W-:-:S04]  /*0ea0*/  @P0 FADD.FTZ R2, -R2, -RZ ;  /* 0x800000ff02020221 */ /* 0x000fc80000010100 */
[----:B------:R-:W-:-:S04]  /*0eb0*/  @P0 FFMA R2, R11, R2, R11 ;  /* 0x000000020b020223 */ /* 0x000fc8000000000b */
[----:B------:R-:W-:Y:S01]  /*0ec0*/  @P0 FFMA R9, R2, 1.84467440737095516160e+19, RZ ;  /* 0x5f80000002090823 */ /* 0x000fe200000000ff */
[----:B------:R-:W-:Y:S06]  /*0ed0*/  BRA `(.L_x_19) ;  /* 0x0000000000887947 */ /* 0x000fec0003800000 */
.L_x_18:
[----:B------:R-:W-:-:S04]  /*0ee0*/  IADD3 R9, PT, PT, R2, -0xfd, RZ ;  /* 0xffffff0302097810 */ /* 0x000fc80007ffe0ff */
[----:B------:R-:W-:-:S13]  /*0ef0*/  ISETP.GT.U32.AND P0, PT, R9, 0x1, PT ;  /* 0x000000010900780c */ /* 0x000fda0003f04070 */
[----:B------:R-:W-:Y:S05]  /*0f00*/  @P0 BRA `(.L_x_20) ;  /* 0x0000000000780947 */ /* 0x000fea0003800000 */
[----:B------:R-:W-:Y:S01]  /*0f10*/  LOP3.LUT R10, R0, 0x7fffff, RZ, 0xc0, !PT ;  /* 0x007fffff000a7812 */ /* 0x000fe200078ec0ff */
[----:B------:R-:W-:-:S03]  /*0f20*/  HFMA2 R14, -RZ, RZ, 0, 1.78813934326171875e-07 ;  /* 0x00000003ff0e7431 */ /* 0x000fc600000001ff */
[----:B------:R-:W-:-:S04]  /*0f30*/  LOP3.LUT R10, R10, 0x3f800000, RZ, 0xfc, !PT ;  /* 0x3f8000000a0a7812 */ /* 0x000fc800078efcff */
[----:B------:R-:W0:Y:S01]  /*0f40*/  MUFU.RCP R11, R10 ;  /* 0x0000000a000b7308 */ /* 0x000e220000001000 */
[----:B------:R-:W-:Y:S01]  /*0f50*/  SHF.L.U32 R15, R14, R9, RZ ;  /* 0x000000090e0f7219 */ /* 0x000fe200000006ff */
[----:B0-----:R-:W-:-:S04]  /*0f60*/  FFMA R12, R10, R11, -1 ;  /* 0xbf8000000a0c7423 */ /* 0x001fc8000000000b */
[----:B------:R-:W-:-:S04]  /*0f70*/  FADD.FTZ R12, -R12, -RZ ;  /* 0x800000ff0c0c7221 */ /* 0x000fc80000010100 */
[CCC-:B------:R-:W-:Y:S01]  /*0f80*/  FFMA.RM R13, R11.reuse, R12.reuse, R11.reuse ;  /* 0x0000000c0b0d7223 */ /* 0x1c0fe2000000400b */
[----:B------:R-:W-:-:S04]  /*0f90*/  FFMA.RP R12, R11, R12, R11 ;  /* 0x0000000c0b0c7223 */ /* 0x000fc8000000800b */
[C---:B------:R-:W-:Y:S02]  /*0fa0*/  LOP3.LUT R11, R13.reuse, 0x7fffff, RZ, 0xc0, !PT ;  /* 0x007fffff0d0b7812 */ /* 0x040fe400078ec0ff */
[----:B------:R-:W-:Y:S02]  /*0fb0*/  FSETP.NEU.FTZ.AND P0, PT, R13, R12, PT ;  /* 0x0000000c0d00720b */ /* 0x000fe40003f1d000 */
[----:B------:R-:W-:Y:S02]  /*0fc0*/  LOP3.LUT R12, R11, 0x800000, RZ, 0xfc, !PT ;  /* 0x008000000b0c7812 */ /* 0x000fe400078efcff */
[----:B------:R-:W-:Y:S02]  /*0fd0*/  SEL R11, RZ, 0xffffffff, !P0 ;  /* 0xffffffffff0b7807 */ /* 0x000fe40004000000 */
[----:B------:R-:W-:Y:S02]  /*0fe0*/  LOP3.LUT R10, R15, R12, RZ, 0xc0, !PT ;  /* 0x0000000c0f0a7212 */ /* 0x000fe400078ec0ff */
[----:B------:R-:W-:-:S02]  /*0ff0*/  IADD3 R11, PT, PT, -R11, RZ, RZ ;  /* 0x000000ff0b0b7210 */ /* 0x000fc40007ffe1ff */
[-C--:B------:R-:W-:Y:S02]  /*1000*/  SHF.R.U32.HI R10, RZ, R9.reuse, R10 ;  /* 0x00000009ff0a7219 */ /* 0x080fe4000001160a */
[----:B------:R-:W-:Y:S02]  /*1010*/  LOP3.LUT P1, RZ, R11, R9, R12, 0xf8, !PT ;  /* 0x000000090bff7212 */ /* 0x000fe4000782f80c */
[C---:B------:R-:W-:Y:S02]  /*1020*/  LOP3.LUT P0, RZ, R10.reuse, 0x1, RZ, 0xc0, !PT ;  /* 0x000000010aff7812 */ /* 0x040fe4000780c0ff */
[----:B------:R-:W-:-:S04]  /*1030*/  LOP3.LUT P2, RZ, R10, 0x2, RZ, 0xc0, !PT ;  /* 0x000000020aff7812 */ /* 0x000fc8000784c0ff */
[----:B------:R-:W-:Y:S02]  /*1040*/  PLOP3.LUT P0, PT, P0, P1, P2, 0xe0, 0x0 ;  /* 0x000000000000781c */ /* 0x000fe40000703c20 */
[----:B------:R-:W-:Y:S02]  /*1050*/  LOP3.LUT P1, RZ, R0, 0x7fffff, RZ, 0xc0, !PT ;  /* 0x007fffff00ff7812 */ /* 0x000fe4000782c0ff */
[----:B------:R-:W-:-:S04]  /*1060*/  SEL R9, RZ, 0x1, !P0 ;  /* 0x00000001ff097807 */ /* 0x000fc80004000000 */
[----:B------:R-:W-:-:S04]  /*1070*/  IADD3 R9, PT, PT, -R9, RZ, RZ ;  /* 0x000000ff09097210 */ /* 0x000fc80007ffe1ff */
[----:B------:R-:W-:Y:S02]  /*1080*/  ISETP.GE.AND P0, PT, R9, RZ, PT ;  /* 0x000000ff0900720c */ /* 0x000fe40003f06270 */
[----:B------:R-:W-:-:S04]  /*1090*/  IADD3 R9, PT, PT, R2, -0xfc, RZ ;  /* 0xffffff0402097810 */ /* 0x000fc80007ffe0ff */
[----:B------:R-:W-:-:S07]  /*10a0*/  SHF.R.U32.HI R9, RZ, R9, R12 ;  /* 0x00000009ff097219 */ /* 0x000fce000001160c */
[----:B------:R-:W-:-:S04]  /*10b0*/  @!P0 IADD3 R9, PT, PT, R9, 0x1, RZ ;  /* 0x0000000109098810 */ /* 0x000fc80007ffe0ff */
[----:B------:R-:W-:-:S04]  /*10c0*/  @!P1 SHF.L.U32 R9, R9, 0x1, RZ ;  /* 0x0000000109099819 */ /* 0x000fc800000006ff */
[----:B------:R-:W-:Y:S01]  /*10d0*/  LOP3.LUT R9, R9, 0x80000000, R0, 0xf8, !PT ;  /* 0x8000000009097812 */ /* 0x000fe200078ef800 */
[----:B------:R-:W-:Y:S06]  /*10e0*/  BRA `(.L_x_19) ;  /* 0x0000000000047947 */ /* 0x000fec0003800000 */
.L_x_20:
[----:B------:R0:W1:Y:S02]  /*10f0*/  MUFU.RCP R9, R0 ;  /* 0x0000000000097308 */ /* 0x0000640000001000 */
.L_x_19:
[----:B------:R-:W-:Y:S05]  /*1100*/  BSYNC.RECONVERGENT B2 ;  /* 0x0000000000027941 */ /* 0x000fea0003800200 */
.L_x_17:
[----:B-1----:R-:W-:Y:S01]  /*1110*/  MOV R2, R9 ;  /* 0x0000000900027202 */ /* 0x002fe20000000f00 */
[----:B------:R-:W-:-:S04]  /*1120*/  HFMA2 R9, -RZ, RZ, 0, 0 ;  /* 0x00000000ff097431 */ /* 0x000fc800000001ff */
[----:B0-----:R-:W-:Y:S05]  /*1130*/  RET.REL.NODEC R8 `(_Z26kernel_evaluatenu_fl_eightifPffff) ;  /* 0xffffffec08b07950 */ /* 0x001fea0003c3ffff */
.L_x_21:
[----:B------:R-:W-:-:S00]  /*1140*/  BRA `(.L_x_21) ;  /* 0xfffffffc00fc7947 */ /* 0x000fc0000383ffff */
[----:B------:R-:W-:-:S00]  /*1150*/  NOP ;  /* 0x0000000000007918 */ /* 0x000fc00000000000 */
        /* <DEDUP_REMOVED lines=10> */
.L_x_71:


//--------------------- .text._Z20kernel_evaluatenu_flifPfff --------------------------
	.section	.text._Z20kernel_evaluatenu_flifPfff,"ax",@progbits
	.align	128
        .global         _Z20kernel_evaluatenu_flifPfff
        .type           _Z20kernel_evaluatenu_flifPfff,@function
        .size           _Z20kernel_evaluatenu_flifPfff,(.L_x_72 - _Z20kernel_evaluatenu_flifPfff)
        .other          _Z20kernel_evaluatenu_flifPfff,@"STO_CUDA_ENTRY STV_DEFAULT"
_Z20kernel_evaluatenu_flifPfff:
.text._Z20kernel_evaluatenu_flifPfff:
[----:B------:R-:W-:Y:S01]  /*0000*/  LDC R1, c[0x0][0x37c] ;  /* 0x0000df00ff017b82 */ /* 0x000fe20000000800 */
[----:B------:R-:W0:Y:S07]  /*0010*/  S2R R3, SR_TID.X ;  /* 0x0000000000037919 */ /* 0x000e2e0000002100 */
[----:B------:R-:W0:Y:S01]  /*0020*/  S2UR UR4, SR_CTAID.X ;  /* 0x00000000000479c3 */ /* 0x000e220000002500 */
[----:B------:R-:W1:Y:S07]  /*0030*/  LDCU UR5, c[0x0][0x380] ;  /* 0x00007000ff0577ac */ /* 0x000e6e0008000800 */
[----:B------:R-:W0:Y:S02]  /*0040*/  LDC R4, c[0x0][0x360] ;  /* 0x0000d800ff047b82 */ /* 0x000e240000000800 */
[----:B0-----:R-:W-:-:S05]  /*0050*/  IMAD R4, R4, UR4, R3 ;  /* 0x0000000404047c24 */ /* 0x001fca000f8e0203 */
[----:B-1----:R-:W-:-:S13]  /*0060*/  ISETP.GE.U32.AND P0, PT, R4, UR5, PT ;  /* 0x0000000504007c0c */ /* 0x002fda000bf06070 */
[----:B------:R-:W-:Y:S05]  /*0070*/  @P0 EXIT ;  /* 0x000000000000094d */ /* 0x000fea0003800000 */
[----:B------:R-:W0:Y:S01]  /*0080*/  LDC.64 R6, c[0x0][0x390] ;  /* 0x0000e400ff067b82 */ /* 0x000e220000000a00 */
[----:B------:R-:W-:Y:S01]  /*0090*/  I2FP.F32.U32 R0, R4 ;  /* 0x0000000400007245 */ /* 0x000fe20000201000 */
[----:B------:R-:W-:Y:S01]  /*00a0*/  BSSY.RECONVERGENT B0, `(.L_x_22) ;  /* 0x0000019000007945 */ /* 0x000fe20003800200 */
[----:B------:R-:W-:-:S03]  /*00b0*/  HFMA2 R5, -RZ, RZ, 0, 0 ;  /* 0x00000000ff057431 */ /* 0x000fc600000001ff */
[----:B0-----:R-:W-:-:S04]  /*00c0*/  FFMA R7, R0, R6, R7 ;  /* 0x0000000600077223 */ /* 0x001fc80000000007 */
[----:B------:R-:W-:-:S04]  /*00d0*/  FMUL R3, R7, 0.5 ;  /* 0x3f00000007037820 */ /* 0x000fc80000400000 */
[----:B------:R-:W-:-:S05]  /*00e0*/  FADD R0, R3, 0.5 ;  /* 0x3f00000003007421 */ /* 0x000fca0000000000 */
[----:B------:R-:W-:-:S13]  /*00f0*/  FSETP.GEU.AND P0, PT, R0, 7, PT ;  /* 0x40e000000000780b */ /* 0x000fda0003f0e000 */
[----:B------:R-:W-:Y:S05]  /*0100*/  @P0 BRA `(.L_x_23) ;  /* 0x0000000000480947 */ /* 0x000fea0003800000 */
[----:B------:R-:W-:-:S07]  /*0110*/  MOV R5, RZ ;  /* 0x000000ff00057202 */ /* 0x000fce0000000f00 */
.L_x_27:
[----:B------:R-:W-:Y:S01]  /*0120*/  IADD3 R2, PT, PT, R0, 0x1800000, RZ ;  /* 0x0180000000027810 */ /* 0x000fe20007ffe0ff */
[----:B------:R-:W-:Y:S03]  /*0130*/  BSSY.RECONVERGENT B1, `(.L_x_24) ;  /* 0x000000b000017945 */ /* 0x000fe60003800200 */
[----:B------:R-:W-:-:S04]  /*0140*/  LOP3.LUT R2, R2, 0x7f800000, RZ, 0xc0, !PT ;  /* 0x7f80000002027812 */ /* 0x000fc800078ec0ff */
[----:B------:R-:W-:-:S13]  /*0150*/  ISETP.GT.U32.AND P0, PT, R2, 0x1ffffff, PT ;  /* 0x01ffffff0200780c */ /* 0x000fda0003f04070 */
[----:B------:R-:W-:Y:S05]  /*0160*/  @P0 BRA `(.L_x_25) ;  /* 0x00000000000c0947 */ /* 0x000fea0003800000 */
[----:B------:R-:W-:-:S07]  /*0170*/  MOV R8, 0x190 ;  /* 0x0000019000087802 */ /* 0x000fce0000000f00 */
[----:B------:R-:W-:Y:S05]  /*0180*/  CALL.REL.NOINC `($__internal_1_$__cuda_sm20_rcp_rn_f32_slowpath) ;  /* 0x0000000c00147944 */ /* 0x000fea0003c00000 */
[----:B------:R-:W-:Y:S05]  /*0190*/  BRA `(.L_x_26) ;  /* 0x0000000000107947 */ /* 0x000fea0003800000 */
.L_x_25:
[----:B------:R-:W0:Y:S02]  /*01a0*/  MUFU.RCP R9, R0 ;  /* 0x0000000000097308 */ /* 0x000e240000001000 */
[----:B0-----:R-:W-:-:S04]  /*01b0*/  FFMA R2, R9, R0, -1 ;  /* 0xbf80000009027423 */ /* 0x001fc80000000000 */
[----:B------:R-:W-:-:S04]  /*01c0*/  FADD.FTZ R2, -R2, -RZ ;  /* 0x800000ff02027221 */ /* 0x000fc80000010100 */
[----:B------:R-:W-:-:S07]  /*01d0*/  FFMA R2, R9, R2, R9 ;  /* 0x0000000209027223 */ /* 0x000fce0000000009 */
.L_x_26:
[----:B------:R-:W-:Y:S05]  /*01e0*/  BSYNC.RECONVERGENT B1 ;  /* 0x0000000000017941 */ /* 0x000fea0003800200 */
.L_x_24:
[----:B------:R-:W-:Y:S01]  /*01f0*/  FADD R0, R0, 1 ;  /* 0x3f80000000007421 */ /* 0x000fe20000000000 */
[----:B------:R-:W-:-:S04]  /*0200*/  FADD R5, -R2, R5 ;  /* 0x0000000502057221 */ /* 0x000fc80000000100 */
[----:B------:R-:W-:-:S13]  /*0210*/  FSETP.GEU.AND P0, PT, R0, 7, PT ;  /* 0x40e000000000780b */ /* 0x000fda0003f0e000 */
[----:B------:R-:W-:Y:S05]  /*0220*/  @!P0 BRA `(.L_x_27) ;  /* 0xfffffffc00bc8947 */ /* 0x000fea000383ffff */
.L_x_23:
[----:B------:R-:W-:Y:S05]  /*0230*/  BSYNC.RECONVERGENT B0 ;  /* 0x0000000000007941 */ /* 0x000fea0003800200 */
.L_x_22:
[----:B------:R-:W-:Y:S01]  /*0240*/  FADD R0, R0, -0.5 ;  /* 0xbf00000000007421 */ /* 0x000fe20000000000 */
[----:B------:R-:W-:Y:S04]  /*0250*/  BSSY.RECONVERGENT B0, `(.L_x_28) ;  /* 0x000000d000007945 */ /* 0x000fe80003800200 */
[----:B------:R-:W-:-:S04]  /*0260*/  IADD3 R2, PT, PT, R0, 0x1800000, RZ ;  /* 0x0180000000027810 */ /* 0x000fc80007ffe0ff */
[----:B------:R-:W-:-:S04]  /*0270*/  LOP3.LUT R2, R2, 0x7f800000, RZ, 0xc0, !PT ;  /* 0x7f80000002027812 */ /* 0x000fc800078ec0ff */
[----:B------:R-:W-:-:S13]  /*0280*/  ISETP.GT.U32.AND P0, PT, R2, 0x1ffffff, PT ;  /* 0x01ffffff0200780c */ /* 0x000fda0003f04070 */
[----:B------:R-:W-:Y:S05]  /*0290*/  @P0 BRA `(.L_x_29) ;  /* 0x0000000000100947 */ /* 0x000fea0003800000 */
[----:B------:R-:W-:-:S07]  /*02a0*/  MOV R8, 0x2c0 ;  /* 0x000002c000087802 */ /* 0x000fce0000000f00 */
[----:B------:R-:W-:Y:S05]  /*02b0*/  CALL.REL.NOINC `($__internal_1_$__cuda_sm20_rcp_rn_f32_slowpath) ;  /* 0x0000000800c87944 */ /* 0x000fea0003c00000 */
[----:B------:R-:W-:Y:S01]  /*02c0*/  MOV R6, R2 ;  /* 0x0000000200067202 */ /* 0x000fe20000000f00 */
[----:B------:R-:W-:Y:S06]  /*02d0*/  BRA `(.L_x_30) ;  /* 0x0000000000107947 */ /* 0x000fec0003800000 */
.L_x_29:
[----:B------:R-:W0:Y:S02]  /*02e0*/  MUFU.RCP R9, R0 ;  /* 0x0000000000097308 */ /* 0x000e240000001000 */
[----:B0-----:R-:W-:-:S04]  /*02f0*/  FFMA R2, R0, R9, -1 ;  /* 0xbf80000000027423 */ /* 0x001fc80000000009 */
[----:B------:R-:W-:-:S04]  /*0300*/  FADD.FTZ R2, -R2, -RZ ;  /* 0x800000ff02027221 */ /* 0x000fc80000010100 */
[----:B------:R-:W-:-:S07]  /*0310*/  FFMA R6, R9, R2, R9 ;  /* 0x0000000209067223 */ /* 0x000fce0000000009 */
.L_x_30:
[----:B------:R-:W-:Y:S05]  /*0320*/  BSYNC.RECONVERGENT B0 ;  /* 0x0000000000007941 */ /* 0x000fea0003800200 */
.L_x_28:
[----:B------:R-:W-:Y:S01]  /*0330*/  FSETP.GEU.AND P1, PT, R0, 1.175494350822287508e-38, PT ;  /* 0x008000000000780b */ /* 0x000fe20003f2e000 */
[----:B------:R-:W-:Y:S01]  /*0340*/  FADD R2, R7, 1 ;  /* 0x3f80000007027421 */ /* 0x000fe20000000000 */
[----:B------:R-:W-:Y:S01]  /*0350*/  HFMA2 R13, -RZ, RZ, 1.5048828125, 33.21875 ;  /* 0x3e055027ff0d7431 */ /* 0x000fe200000001ff */
[----:B------:R-:W-:Y:S02]  /*0360*/  BSSY.RECONVERGENT B0, `(.L_x_31) ;  /* 0x0000055000007945 */ /* 0x000fe40003800200 */
[----:B------:R-:W-:-:S05]  /*0370*/  FMUL R2, R2, 0.5 ;  /* 0x3f00000002027820 */ /* 0x000fca0000400000 */
[----:B------:R-:W-:-:S03]  /*0380*/  FSETP.GEU.AND P0, PT, R2, 1.175494350822287508e-38, PT ;  /* 0x008000000200780b */ /* 0x000fc60003f0e000 */
[----:B------:R-:W-:-:S05]  /*0390*/  @!P1 FMUL R0, R0, 8388608 ;  /* 0x4b00000000009820 */ /* 0x000fca0000400000 */
[C---:B------:R-:W-:Y:S02]  /*03a0*/  IADD3 R7, PT, PT, R0.reuse, -0x3f2aaaab, RZ ;  /* 0xc0d5555500077810 */ /* 0x040fe40007ffe0ff */
[----:B------:R-:W-:Y:S02]  /*03b0*/  FSETP.NEU.AND P2, PT, R0, RZ, PT ;  /* 0x000000ff0000720b */ /* 0x000fe40003f4d000 */
[----:B------:R-:W-:Y:S01]  /*03c0*/  LOP3.LUT R11, R7, 0xff800000, RZ, 0xc0, !PT ;  /* 0xff800000070b7812 */ /* 0x000fe200078ec0ff */
[----:B------:R-:W-:-:S03]  /*03d0*/  @!P0 FMUL R2, R2, 8388608 ;  /* 0x4b00000002028820 */ /* 0x000fc60000400000 */
[-C--:B------:R-:W-:Y:S02]  /*03e0*/  IADD3 R7, PT, PT, R0, -R11.reuse, RZ ;  /* 0x8000000b00077210 */ /* 0x080fe40007ffe0ff */
[----:B------:R-:W-:Y:S02]  /*03f0*/  IADD3 R9, PT, PT, R2, -0x3f2aaaab, RZ ;  /* 0xc0d5555502097810 */ /* 0x000fe40007ffe0ff */
[----:B------:R-:W-:Y:S01]  /*0400*/  I2FP.F32.S32 R11, R11 ;  /* 0x0000000b000b7245 */ /* 0x000fe20000201400 */
[----:B------:R-:W-:Y:S01]  /*0410*/  FADD R7, R7, -1 ;  /* 0xbf80000007077421 */ /* 0x000fe20000000000 */
[----:B------:R-:W-:-:S03]  /*0420*/  LOP3.LUT R9, R9, 0xff800000, RZ, 0xc0, !PT ;  /* 0xff80000009097812 */ /* 0x000fc600078ec0ff */
[C---:B------:R-:W-:Y:S01]  /*0430*/  FFMA R8, R7.reuse, -R13, 0.14084610342979431152 ;  /* 0x3e1039f607087423 */ /* 0x040fe2000000080d */
[-C--:B------:R-:W-:Y:S02]  /*0440*/  IADD3 R12, PT, PT, R2, -R9.reuse, RZ ;  /* 0x80000009020c7210 */ /* 0x080fe40007ffe0ff */
[----:B------:R-:W-:Y:S01]  /*0450*/  I2FP.F32.S32 R15, R9 ;  /* 0x00000009000f7245 */ /* 0x000fe20000201400 */
[----:B------:R-:W-:-:S04]  /*0460*/  FFMA R8, R7, R8, -0.12148627638816833496 ;  /* 0xbdf8cdcc07087423 */ /* 0x000fc80000000008 */
[----:B------:R-:W-:-:S04]  /*0470*/  FFMA R8, R7, R8, 0.13980610668659210205 ;  /* 0x3e0f295507087423 */ /* 0x000fc80000000008 */
[----:B------:R-:W-:Y:S01]  /*0480*/  FFMA R10, R7, R8, -0.16684235632419586182 ;  /* 0xbe2ad8b9070a7423 */ /* 0x000fe20000000008 */
[----:B------:R-:W-:-:S03]  /*0490*/  FADD R8, R12, -1 ;  /* 0xbf8000000c087421 */ /* 0x000fc60000000000 */
[----:B------:R-:W-:Y:S01]  /*04a0*/  FFMA R10, R7, R10, 0.20012299716472625732 ;  /* 0x3e4ced0b070a7423 */ /* 0x000fe2000000000a */
[----:B------:R-:W-:-:S03]  /*04b0*/  FFMA R13, R8, -R13, 0.14084610342979431152 ;  /* 0x3e1039f6080d7423 */ /* 0x000fc6000000080d */
[----:B------:R-:W-:Y:S01]  /*04c0*/  FFMA R10, R7, R10, -0.24999669194221496582 ;  /* 0xbe7fff22070a7423 */ /* 0x000fe2000000000a */
[----:B------:R-:W-:-:S03]  /*04d0*/  FFMA R13, R8, R13, -0.12148627638816833496 ;  /* 0xbdf8cdcc080d7423 */ /* 0x000fc6000000000d */
[C---:B------:R-:W-:Y:S01]  /*04e0*/  FFMA R12, R7.reuse, R10, 0.33333182334899902344 ;  /* 0x3eaaaa78070c7423 */ /* 0x040fe2000000000a */
[----:B------:R-:W-:Y:S01]  /*04f0*/  FFMA R13, R8, R13, 0.13980610668659210205 ;  /* 0x3e0f2955080d7423 */ /* 0x000fe2000000000d */
[----:B------:R-:W-:Y:S02]  /*0500*/  FSEL R10, RZ, -23, P1 ;  /* 0xc1b80000ff0a7808 */ /* 0x000fe40000800000 */
[----:B------:R-:W-:Y:S01]  /*0510*/  FFMA R12, R7, R12, -0.5 ;  /* 0xbf000000070c7423 */ /* 0x000fe2000000000c */
[----:B------:R-:W-:Y:S01]  /*0520*/  ISETP.GT.U32.AND P1, PT, R0, 0x7f7fffff, PT ;  /* 0x7f7fffff0000780c */ /* 0x000fe20003f24070 */
[C---:B------:R-:W-:Y:S01]  /*0530*/  FFMA R13, R8.reuse, R13, -0.16684235632419586182 ;  /* 0xbe2ad8b9080d7423 */ /* 0x040fe2000000000d */
[----:B------:R-:W-:Y:S01]  /*0540*/  FFMA R10, R11, 1.1920928955078125e-07, R10 ;  /* 0x340000000b0a7823 */ /* 0x000fe2000000000a */
[----:B------:R-:W-:Y:S01]  /*0550*/  FMUL R12, R7, R12 ;  /* 0x0000000c070c7220 */ /* 0x000fe20000400000 */
[----:B------:R-:W-:Y:S01]  /*0560*/  MOV R11, 0x7f800000 ;  /* 0x7f800000000b7802 */ /* 0x000fe20000000f00 */
[----:B------:R-:W-:-:S02]  /*0570*/  FFMA R13, R8, R13, 0.20012299716472625732 ;  /* 0x3e4ced0b080d7423 */ /* 0x000fc4000000000d */
[----:B------:R-:W-:Y:S01]  /*0580*/  FFMA R7, R7, R12, R7 ;  /* 0x0000000c07077223 */ /* 0x000fe20000000007 */
[----:B------:R-:W-:Y:S01]  /*0590*/  FSEL R12, RZ, -23, P0 ;  /* 0xc1b80000ff0c7808 */ /* 0x000fe20000000000 */
[----:B------:R-:W-:Y:S01]  /*05a0*/  FFMA R13, R8, R13, -0.24999669194221496582 ;  /* 0xbe7fff22080d7423 */ /* 0x000fe2000000000d */
[----:B------:R-:W-:Y:S01]  /*05b0*/  ISETP.GT.U32.AND P0, PT, R2, 0x7f7fffff, PT ;  /* 0x7f7fffff0200780c */ /* 0x000fe20003f04070 */
[----:B------:R-:W-:Y:S02]  /*05c0*/  FFMA R10, R10, 0.69314718246459960938, R7 ;  /* 0x3f3172180a0a7823 */ /* 0x000fe40000000007 */
[----:B------:R-:W-:Y:S01]  /*05d0*/  FFMA R13, R8, R13, 0.33333182334899902344 ;  /* 0x3eaaaa78080d7423 */ /* 0x000fe2000000000d */
[----:B------:R-:W-:Y:S01]  /*05e0*/  @P1 FFMA R10, R0, R11, +INF ;  /* 0x7f800000000a1423 */ /* 0x000fe2000000000b */
[----:B------:R-:W-:Y:S01]  /*05f0*/  FMUL R0, R6, R6 ;  /* 0x0000000606007220 */ /* 0x000fe20000400000 */
[----:B------:R-:W-:Y:S01]  /*0600*/  FFMA R12, R15, 1.1920928955078125e-07, R12 ;  /* 0x340000000f0c7823 */ /* 0x000fe2000000000c */
[----:B------:R-:W-:Y:S01]  /*0610*/  FFMA R17, R8, R13, -0.5 ;  /* 0xbf00000008117423 */ /* 0x000fe2000000000d */
[----:B------:R-:W0:Y:S01]  /*0620*/  LDC.64 R6, c[0x0][0x388] ;  /* 0x0000e200ff067b82 */ /* 0x000e220000000a00 */
[----:B------:R-:W-:Y:S01]  /*0630*/  FSEL R13, R10, -INF , P2 ;  /* 0xff8000000a0d7808 */ /* 0x000fe20001000000 */
[----:B------:R-:W-:Y:S01]  /*0640*/  FMUL R9, R0, R0 ;  /* 0x0000000000097220 */ /* 0x000fe20000400000 */
[----:B------:R-:W-:-:S03]  /*0650*/  FMUL R17, R8, R17 ;  /* 0x0000001108117220 */ /* 0x000fc60000400000 */
[----:B------:R-:W-:Y:S01]  /*0660*/  FFMA R10, R0, 0.041666667908430099487, R13 ;  /* 0x3d2aaaab000a7823 */ /* 0x000fe2000000000d */
[----:B------:R-:W-:Y:S01]  /*0670*/  FFMA R17, R8, R17, R8 ;  /* 0x0000001108117223 */ /* 0x000fe20000000008 */
[C---:B------:R-:W-:Y:S02]  /*0680*/  FMUL R8, R9.reuse, 0.0038442460354417562485 ;  /* 0x3b7befbf09087820 */ /* 0x040fe40000400000 */
[C---:B------:R-:W-:Y:S01]  /*0690*/  FFMA R13, R9.reuse, -0.0072916666977107524872, R10 ;  /* 0xbbeeeeef090d7823 */ /* 0x040fe2000000000a */
[----:B------:R-:W-:Y:S01]  /*06a0*/  FFMA R12, R12, 0.69314718246459960938, R17 ;  /* 0x3f3172180c0c7823 */ /* 0x000fe20000000011 */
[C---:B------:R-:W-:Y:S01]  /*06b0*/  @P0 FFMA R12, R2.reuse, R11, +INF ;  /* 0x7f800000020c0423 */ /* 0x040fe2000000000b */
[----:B------:R-:W-:Y:S01]  /*06c0*/  FSETP.NEU.AND P0, PT, R2, RZ, PT ;  /* 0x000000ff0200720b */ /* 0x000fe20003f0d000 */
[----:B------:R-:W-:Y:S01]  /*06d0*/  FFMA R8, R0, R8, R13 ;  /* 0x0000000800087223 */ /* 0x000fe2000000000d */
[----:B------:R-:W-:-:S04]  /*06e0*/  FMUL R0, R9, -0.0041341143660247325897 ;  /* 0xbb87777709007820 */ /* 0x000fc80000400000 */
[----:B------:R-:W-:Y:S01]  /*06f0*/  FFMA R0, R9, R0, R8 ;  /* 0x0000000009007223 */ /* 0x000fe20000000008 */
[----:B------:R-:W-:Y:S02]  /*0700*/  FSEL R9, R12, -INF , P0 ;  /* 0xff8000000c097808 */ /* 0x000fe40000000000 */
[----:B------:R-:W-:Y:S01]  /*0710*/  FSETP.GEU.AND P0, PT, R3, 7, PT ;  /* 0x40e000000300780b */ /* 0x000fe20003f0e000 */
[----:B------:R-:W-:Y:S01]  /*0720*/  FADD R0, R0, R5 ;  /* 0x0000000500007221 */ /* 0x000fe20000000000 */
[----:B0-----:R-:W-:-:S04]  /*0730*/  IMAD.WIDE.U32 R4, R4, 0x4, R6 ;  /* 0x0000000404047825 */ /* 0x001fc800078e0006 */
[----:B------:R-:W-:Y:S02]  /*0740*/  HFMA2 R7, -RZ, RZ, 0, 0 ;  /* 0x00000000ff077431 */ /* 0x000fe400000001ff */
[----:B------:R-:W-:Y:S01]  /*0750*/  FADD R6, R0, -R9 ;  /* 0x8000000900067221 */ /* 0x000fe20000000000 */
[----:B------:R-:W-:-:S04]  /*0760*/  MOV R0, R3 ;  /* 0x0000000300007202 */ /* 0x000fc80000000f00 */
[----:B------:R-:W-:Y:S05]  /*0770*/  @P0 BRA `(.L_x_32) ;  /* 0x00000000004c0947 */ /* 0x000fea0003800000 */
[----:B------:R-:W-:Y:S02]  /*0780*/  MOV R7, RZ ;  /* 0x000000ff00077202 */ /* 0x000fe40000000f00 */
[----:B------:R-:W-:-:S07]  /*0790*/  MOV R0, R3 ;  /* 0x0000000300007202 */ /* 0x000fce0000000f00 */
.L_x_36:
        /* <DEDUP_REMOVED lines=8> */
.L_x_34:
[----:B------:R-:W0:Y:S02]  /*0820*/  MUFU.RCP R9, R0 ;  /* 0x0000000000097308 */ /* 0x000e240000001000 */
[----:B0-----:R-:W-:-:S04]  /*0830*/  FFMA R2, R9, R0, -1 ;  /* 0xbf80000009027423 */ /* 0x001fc80000000000 */
[----:B------:R-:W-:-:S04]  /*0840*/  FADD.FTZ R2, -R2, -RZ ;  /* 0x800000ff02027221 */ /* 0x000fc80000010100 */
[----:B------:R-:W-:-:S07]  /*0850*/  FFMA R2, R9, R2, R9 ;  /* 0x0000000209027223 */ /* 0x000fce0000000009 */
.L_x_35:
[----:B------:R-:W-:Y:S05]  /*0860*/  BSYNC.RECONVERGENT B1 ;  /* 0x0000000000017941 */ /* 0x000fea0003800200 */
.L_x_33:
[----:B------:R-:W-:Y:S01]  /*0870*/  FADD R0, R0, 1 ;  /* 0x3f80000000007421 */ /* 0x000fe20000000000 */
[----:B------:R-:W-:-:S04]  /*0880*/  FADD R7, -R2, R7 ;  /* 0x0000000702077221 */ /* 0x000fc80000000100 */
[----:B------:R-:W-:-:S13]  /*0890*/  FSETP.GEU.AND P0, PT, R0, 7, PT ;  /* 0x40e000000000780b */ /* 0x000fda0003f0e000 */
[----:B------:R-:W-:Y:S05]  /*08a0*/  @!P0 BRA `(.L_x_36) ;  /* 0xfffffffc00bc8947 */ /* 0x000fea000383ffff */
.L_x_32:
[----:B------:R-:W-:Y:S05]  /*08b0*/  BSYNC.RECONVERGENT B0 ;  /* 0x0000000000007941 */ /* 0x000fea0003800200 */
.L_x_31:
        /* <DEDUP_REMOVED lines=8> */
[----:B------:R-:W-:Y:S05]  /*0940*/  CALL.REL.NOINC `($__internal_1_$__cuda_sm20_rcp_rn_f32_slowpath) ;  /* 0x0000000400247944 */ /* 0x000fea0003c00000 */
[----:B------:R-:W-:Y:S01]  /*0950*/  MOV R8, R2 ;  /* 0x0000000200087202 */ /* 0x000fe20000000f00 */
[----:B------:R-:W-:Y:S06]  /*0960*/  BRA `(.L_x_39) ;  /* 0x0000000000107947 */ /* 0x000fec0003800000 */
.L_x_38:
[----:B------:R-:W0:Y:S02]  /*0970*/  MUFU.RCP R9, R0 ;  /* 0x0000000000097308 */ /* 0x000e240000001000 */
[----:B0-----:R-:W-:-:S04]  /*0980*/  FFMA R2, R0, R9, -1 ;  /* 0xbf80000000027423 */ /* 0x001fc80000000009 */
[----:B------:R-:W-:-:S04]  /*0990*/  FADD.FTZ R2, -R2, -RZ ;  /* 0x800000ff02027221 */ /* 0x000fc80000010100 */
[----:B------:R-:W-:-:S07]  /*09a0*/  FFMA R8, R9, R2, R9 ;  /* 0x0000000209087223 */ /* 0x000fce0000000009 */
.L_x_39:
[----:B------:R-:W-:Y:S05]  /*09b0*/  BSYNC.RECONVERGENT B0 ;  /* 0x0000000000007941 */ /* 0x000fea0003800200 */
.L_x_37:
[----:B------:R-:W-:Y:S01]  /*09c0*/  FSETP.GEU.AND P1, PT, R0, 1.175494350822287508e-38, PT ;  /* 0x008000000000780b */ /* 0x000fe20003f2e000 */
[----:B------:R-:W-:Y:S01]  /*09d0*/  HFMA2 R14, -RZ, RZ, 1.5048828125, 33.21875 ;  /* 0x3e055027ff0e7431 */ /* 0x000fe200000001ff */
[----:B------:R-:W-:Y:S01]  /*09e0*/  FSETP.GEU.AND P0, PT, R3, 1.175494350822287508e-38, PT ;  /* 0x008000000300780b */ /* 0x000fe20003f0e000 */
[----:B------:R-:W-:-:S10]  /*09f0*/  FMUL R8, R8, R8 ;  /* 0x0000000808087220 */ /* 0x000fd40000400000 */
[----:B------:R-:W-:Y:S02]  /*0a00*/  @!P1 FMUL R0, R0, 8388608 ;  /* 0x4b00000000009820 */ /* 0x000fe40000400000 */
[----:B------:R-:W-:-:S03]  /*0a10*/  @!P0 FMUL R3, R3, 8388608 ;  /* 0x4b00000003038820 */ /* 0x000fc60000400000 */
[C---:B------:R-:W-:Y:S02]  /*0a20*/  IADD3 R2, PT, PT, R0.reuse, -0x3f2aaaab, RZ ;  /* 0xc0d5555500027810 */ /* 0x040fe40007ffe0ff */
[----:B------:R-:W-:Y:S02]  /*0a30*/  FSETP.NEU.AND P2, PT, R0, RZ, PT ;  /* 0x000000ff0000720b */ /* 0x000fe40003f4d000 */
[----:B------:R-:W-:Y:S02]  /*0a40*/  LOP3.LUT R13, R2, 0xff800000, RZ, 0xc0, !PT ;  /* 0xff800000020d7812 */ /* 0x000fe400078ec0ff */
[----:B------:R-:W-:Y:S02]  /*0a50*/  IADD3 R2, PT, PT, R3, -0x3f2aaaab, RZ ;  /* 0xc0d5555503027810 */ /* 0x000fe40007ffe0ff */
[----:B------:R-:W-:Y:S02]  /*0a60*/  IADD3 R10, PT, PT, R0, -R13, RZ ;  /* 0x8000000d000a7210 */ /* 0x000fe40007ffe0ff */
[----:B------:R-:W-:-:S03]  /*0a70*/  LOP3.LUT R2, R2, 0xff800000, RZ, 0xc0, !PT ;  /* 0xff80000002027812 */ /* 0x000fc600078ec0ff */
[----:B------:R-:W-:Y:S01]  /*0a80*/  FADD R10, R10, -1 ;  /* 0xbf8000000a0a7421 */ /* 0x000fe20000000000 */
[----:B------:R-:W-:-:S03]  /*0a90*/  IADD3 R12, PT, PT, R3, -R2, RZ ;  /* 0x80000002030c7210 */ /* 0x000fc60007ffe0ff */
[----:B------:R-:W-:-:S04]  /*0aa0*/  FFMA R9, R10, -R14, 0.14084610342979431152 ;  /* 0x3e1039f60a097423 */ /* 0x000fc8000000080e */
        /* <DEDUP_REMOVED lines=9> */
[C---:B------:R-:W-:Y:S01]  /*0b40*/  FFMA R14, R9.reuse, R12, 0.13980610668659210205 ;  /* 0x3e0f2955090e7423 */ /* 0x040fe2000000000c */
[----:B------:R-:W-:Y:S02]  /*0b50*/  FSEL R11, RZ, -23, P1 ;  /* 0xc1b80000ff0b7808 */ /* 0x000fe40000800000 */
[----:B------:R-:W-:Y:S01]  /*0b60*/  FFMA R15, R10, R15, -0.5 ;  /* 0xbf0000000a0f7423 */ /* 0x000fe2000000000f */
[----:B------:R-:W-:Y:S01]  /*0b70*/  ISETP.GT.U32.AND P1, PT, R0, 0x7f7fffff, PT ;  /* 0x7f7fffff0000780c */ /* 0x000fe20003f24070 */
[C---:B------:R-:W-:Y:S01]  /*0b80*/  FFMA R14, R9.reuse, R14, -0.16684235632419586182 ;  /* 0xbe2ad8b9090e7423 */ /* 0x040fe2000000000e */
[----:B------:R-:W-:Y:S01]  /*0b90*/  I2FP.F32.S32 R12, R13 ;  /* 0x0000000d000c7245 */ /* 0x000fe20000201400 */
[----:B------:R-:W-:Y:S01]  /*0ba0*/  FMUL R15, R10, R15 ;  /* 0x0000000f0a0f7220 */ /* 0x000fe20000400000 */
[----:B------:R-:W-:Y:S01]  /*0bb0*/  I2FP.F32.S32 R13, R2 ;  /* 0x00000002000d7245 */ /* 0x000fe20000201400 */
[C---:B------:R-:W-:Y:S01]  /*0bc0*/  FFMA R14, R9.reuse, R14, 0.20012299716472625732 ;  /* 0x3e4ced0b090e7423 */ /* 0x040fe2000000000e */
[----:B------:R-:W-:Y:S01]  /*0bd0*/  FMUL R2, R8, R8 ;  /* 0x0000000808027220 */ /* 0x000fe20000400000 */
[----:B------:R-:W-:Y:S01]  /*0be0*/  FFMA R11, R12, 1.1920928955078125e-07, R11 ;  /* 0x340000000c0b7823 */ /* 0x000fe2000000000b */
[----:B------:R-:W-:Y:S01]  /*0bf0*/  FFMA R12, R10, R15, R10 ;  /* 0x0000000f0a0c7223 */ /* 0x000fe2000000000a */
[----:B------:R-:W-:Y:S01]  /*0c00*/  MOV R10, 0x7f800000 ;  /* 0x7f800000000a7802 */ /* 0x000fe20000000f00 */
[----:B------:R-:W-:-:S02]  /*0c10*/  FFMA R14, R9, R14, -0.24999669194221496582 ;  /* 0xbe7fff22090e7423 */ /* 0x000fc4000000000e */
[----:B------:R-:W-:Y:S01]  /*0c20*/  FFMA R11, R11, 0.69314718246459960938, R12 ;  /* 0x3f3172180b0b7823 */ /* 0x000fe2000000000c */
[----:B------:R-:W-:Y:S01]  /*0c30*/  FSEL R12, RZ, -23, P0 ;  /* 0xc1b80000ff0c7808 */ /* 0x000fe20000000000 */
[----:B------:R-:W-:Y:S01]  /*0c40*/  @P1 FFMA R11, R0, R10, +INF ;  /* 0x7f800000000b1423 */ /* 0x000fe2000000000a */
[----:B------:R-:W-:Y:S01]  /*0c50*/  FFMA R14, R9, R14, 0.33333182334899902344 ;  /* 0x3eaaaa78090e7423 */ /* 0x000fe2000000000e */
[----:B------:R-:W-:Y:S01]  /*0c60*/  ISETP.GT.U32.AND P0, PT, R3, 0x7f7fffff, PT ;  /* 0x7f7fffff0300780c */ /* 0x000fe20003f04070 */
[----:B------:R-:W0:Y:S01]  /*0c70*/  LDC R0, c[0x0][0x384] ;  /* 0x0000e100ff007b82 */ /* 0x000e220000000800 */
[----:B------:R-:W-:Y:S01]  /*0c80*/  FFMA R12, R13, 1.1920928955078125e-07, R12 ;  /* 0x340000000d0c7823 */ /* 0x000fe2000000000c */
[----:B------:R-:W-:Y:S01]  /*0c90*/  FFMA R14, R9, R14, -0.5 ;  /* 0xbf000000090e7423 */ /* 0x000fe2000000000e */
[----:B------:R-:W-:-:S03]  /*0ca0*/  FSEL R11, R11, -INF , P2 ;  /* 0xff8000000b0b7808 */ /* 0x000fc60001000000 */
[C---:B------:R-:W-:Y:S02]  /*0cb0*/  FMUL R14, R9.reuse, R14 ;  /* 0x0000000e090e7220 */ /* 0x040fe40000400000 */
[----:B------:R-:W-:Y:S02]  /*0cc0*/  FFMA R11, R8, 0.041666667908430099487, R11 ;  /* 0x3d2aaaab080b7823 */ /* 0x000fe4000000000b */
[----:B------:R-:W-:Y:S01]  /*0cd0*/  FFMA R13, R9, R14, R9 ;  /* 0x0000000e090d7223 */ /* 0x000fe20000000009 */
[C---:B------:R-:W-:Y:S01]  /*0ce0*/  FMUL R9, R2.reuse, 0.0038442460354417562485 ;  /* 0x3b7befbf02097820 */ /* 0x040fe20000400000 */
[----:B------:R-:W-:Y:S02]  /*0cf0*/  FFMA R11, R2, -0.0072916666977107524872, R11 ;  /* 0xbbeeeeef020b7823 */ /* 0x000fe4000000000b */
[----:B------:R-:W-:Y:S01]  /*0d00*/  FFMA R12, R12, 0.69314718246459960938, R13 ;  /* 0x3f3172180c0c7823 */ /* 0x000fe2000000000d */
[C---:B------:R-:W-:Y:S01]  /*0d10*/  @P0 FFMA R12, R3.reuse, R10, +INF ;  /* 0x7f800000030c0423 */ /* 0x040fe2000000000a */
[----:B------:R-:W-:Y:S01]  /*0d20*/  FFMA R9, R8, R9, R11 ;  /* 0x0000000908097223 */ /* 0x000fe2000000000b */
[----:B------:R-:W-:Y:S01]  /*0d30*/  FMUL R8, R2, -0.0041341143660247325897 ;  /* 0xbb87777702087820 */ /* 0x000fe20000400000 */
[----:B------:R-:W-:-:S03]  /*0d40*/  FSETP.NEU.AND P0, PT, R3, RZ, PT ;  /* 0x000000ff0300720b */ /* 0x000fc60003f0d000 */
[----:B------:R-:W-:Y:S01]  /*0d50*/  FFMA R8, R2, R8, R9 ;  /* 0x0000000802087223 */ /* 0x000fe20000000009 */
[----:B------:R-:W-:Y:S01]  /*0d60*/  FSEL R3, R12, -INF , P0 ;  /* 0xff8000000c037808 */ /* 0x000fe20000000000 */
[----:B0-----:R-:W-:Y:S02]  /*0d70*/  FADD R0, -R0, 1 ;  /* 0x3f80000000007421 */ /* 0x001fe40000000100 */
[----:B------:R-:W-:-:S04]  /*0d80*/  FADD R8, R8, R7 ;  /* 0x0000000708087221 */ /* 0x000fc80000000000 */
[----:B------:R-:W-:-:S04]  /*0d90*/  FADD R3, -R8, R3 ;  /* 0x0000000308037221 */ /* 0x000fc80000000100 */
[----:B------:R-:W-:-:S04]  /*0da0*/  FADD R3, R6, R3 ;  /* 0x0000000306037221 */ /* 0x000fc80000000000 */
[----:B------:R-:W-:-:S05]  /*0db0*/  FADD R3, R3, R0 ;  /* 0x0000000003037221 */ /* 0x000fca0000000000 */
[----:B------:R-:W-:Y:S01]  /*0dc0*/  STG.E desc[UR4][R4.64], R3 ;  /* 0x0000000304007986 */ /* 0x000fe2000c101904 */
[----:B------:R-:W-:Y:S05]  /*0dd0*/  EXIT ;  /* 0x000000000000794d */ /* 0x000fea0003800000 */
        .weak           $__internal_1_$__cuda_sm20_rcp_rn_f32_slowpath
        .type           $__internal_1_$__cuda_sm20_rcp_rn_f32_slowpath,@function
        .size           $__internal_1_$__cuda_sm20_rcp_rn_f32_slowpath,(.L_x_72 - $__internal_1_$__cuda_sm20_rcp_rn_f32_slowpath)
$__internal_1_$__cuda_sm20_rcp_rn_f32_slowpath:
        /* <DEDUP_REMOVED lines=15> */
.L_x_41:
        /* <DEDUP_REMOVED lines=33> */
.L_x_43:
[----:B------:R0:W1:Y:S02]  /*10e0*/  MUFU.RCP R9, R0 ;  /* 0x0000000000097308 */ /* 0x0000640000001000 */
.L_x_42:
[----:B------:R-:W-:Y:S05]  /*10f0*/  BSYNC.RECONVERGENT B2 ;  /* 0x0000000000027941 */ /* 0x000fea0003800200 */
.L_x_40:
[----:B-1----:R-:W-:Y:S01]  /*1100*/  MOV R2, R9 ;  /* 0x0000000900027202 */ /* 0x002fe20000000f00 */
[----:B------:R-:W-:-:S04]  /*1110*/  HFMA2 R9, -RZ, RZ, 0, 0 ;  /* 0x00000000ff097431 */ /* 0x000fc800000001ff */
[----:B0-----:R-:W-:Y:S05]  /*1120*/  RET.REL.NODEC R8 `(_Z20kernel_evaluatenu_flifPfff) ;  /* 0xffffffec08b47950 */ /* 0x001fea0003c3ffff */
.L_x_44:
        /* <DEDUP_REMOVED lines=13> */
.L_x_72:


//--------------------- .text._Z21kernel_sqrtweights_fliPf --------------------------
	.section	.text._Z21kernel_sqrtweights_fliPf,"ax",@progbits
	.align	128
        .global         _Z21kernel_sqrtweights_fliPf
        .type           _Z21kernel_sqrtweights_fliPf,@function
        .size           _Z21kernel_sqrtweights_fliPf,(.L_x_73 - _Z21kernel_sqrtweights_fliPf)
        .other          _Z21kernel_sqrtweights_fliPf,@"STO_CUDA_ENTRY STV_DEFAULT"
_Z21kernel_sqrtweights_fliPf:
.text._Z21kernel_sqrtweights_fliPf:
        /* <DEDUP_REMOVED lines=9> */
[----:B------:R-:W1:Y:S01]  /*0090*/  LDCU.64 UR4, c[0x0][0x358] ;  /* 0x00006b00ff0477ac */ /* 0x000e620008000a00 */
[----:B0-----:R-:W-:-:S05]  /*00a0*/  IMAD.WIDE.U32 R2, R5, 0x4, R2 ;  /* 0x0000000405027825 */ /* 0x001fca00078e0002 */
[----:B-1----:R-:W2:Y:S01]  /*00b0*/  LDG.E R0, desc[UR4][R2.64] ;  /* 0x0000000402007981 */ /* 0x002ea2000c1e1900 */
[----:B------:R-:W-:Y:S01]  /*00c0*/  BSSY.RECONVERGENT B0, `(.L_x_45) ;  /* 0x000000d000007945 */ /* 0x000fe20003800200 */
[----:B--2---:R-:W-:Y:S01]  /*00d0*/  IADD3 R4, PT, PT, R0, -0xd000000, RZ ;  /* 0xf300000000047810 */ /* 0x004fe20007ffe0ff */
[----:B------:R0:W1:Y:S03]  /*00e0*/  MUFU.RSQ R5, R0 ;  /* 0x0000000000057308 */ /* 0x0000660000001400 */
[----:B------:R-:W-:-:S13]  /*00f0*/  ISETP.GT.U32.AND P0, PT, R4, 0x727fffff, PT ;  /* 0x727fffff0400780c */ /* 0x000fda0003f04070 */
[----:B0-----:R-:W-:Y:S05]  /*0100*/  @!P0 BRA `(.L_x_46) ;  /* 0x0000000000108947 */ /* 0x001fea0003800000 */
[----:B------:R-:W-:-:S07]  /*0110*/  MOV R9, 0x130 ;  /* 0x0000013000097802 */ /* 0x000fce0000000f00 */
[----:B-1----:R-:W-:Y:S05]  /*0120*/  CALL.REL.NOINC `($__internal_2_$__cuda_sm20_sqrt_rn_f32_slowpath) ;  /* 0x0000000000247944 */ /* 0x002fea0003c00000 */
[----:B------:R-:W-:Y:S01]  /*0130*/  MOV R5, R0 ;  /* 0x0000000000057202 */ /* 0x000fe20000000f00 */
[----:B------:R-:W-:Y:S06]  /*0140*/  BRA `(.L_x_47) ;  /* 0x0000000000107947 */ /* 0x000fec0003800000 */
.L_x_46:
[----:B-1----:R-:W-:Y:S01]  /*0150*/  FMUL.FTZ R7, R0, R5 ;  /* 0x0000000500077220 */ /* 0x002fe20000410000 */
[----:B------:R-:W-:-:S03]  /*0160*/  FMUL.FTZ R5, R5, 0.5 ;  /* 0x3f00000005057820 */ /* 0x000fc60000410000 */
[----:B------:R-:W-:-:S04]  /*0170*/  FFMA R0, -R7, R7, R0 ;  /* 0x0000000707007223 */ /* 0x000fc80000000100 */
[----:B------:R-:W-:-:S07]  /*0180*/  FFMA R5, R0, R5, R7 ;  /* 0x0000000500057223 */ /* 0x000fce0000000007 */
.L_x_47:
[----:B------:R-:W-:Y:S05]  /*0190*/  BSYNC.RECONVERGENT B0 ;  /* 0x0000000000007941 */ /* 0x000fea0003800200 */
.L_x_45:
[----:B------:R-:W-:Y:S01]  /*01a0*/  STG.E desc[UR4][R2.64], R5 ;  /* 0x0000000502007986 */ /* 0x000fe2000c101904 */
[----:B------:R-:W-:Y:S05]  /*01b0*/  EXIT ;  /* 0x000000000000794d */ /* 0x000fea0003800000 */
        .weak           $__internal_2_$__cuda_sm20_sqrt_rn_f32_slowpath
        .type           $__internal_2_$__cuda_sm20_sqrt_rn_f32_slowpath,@function
        .size           $__internal_2_$__cuda_sm20_sqrt_rn_f32_slowpath,(.L_x_73 - $__internal_2_$__cuda_sm20_sqrt_rn_f32_slowpath)
$__internal_2_$__cuda_sm20_sqrt_rn_f32_slowpath:
[----:B------:R-:W-:-:S13]  /*01c0*/  LOP3.LUT P0, RZ, R0, 0x7fffffff, RZ, 0xc0, !PT ;  /* 0x7fffffff00ff7812 */ /* 0x000fda000780c0ff */
[----:B------:R-:W-:Y:S01]  /*01d0*/  @!P0 MOV R4, R0 ;  /* 0x0000000000048202 */ /* 0x000fe20000000f00 */
[----:B------:R-:W-:Y:S06]  /*01e0*/  @!P0 BRA `(.L_x_48) ;  /* 0x0000000000408947 */ /* 0x000fec0003800000 */
[----:B------:R-:W-:-:S13]  /*01f0*/  FSETP.GEU.FTZ.AND P0, PT, R0, RZ, PT ;  /* 0x000000ff0000720b */ /* 0x000fda0003f1e000 */
[----:B------:R-:W-:Y:S01]  /*0200*/  @!P0 MOV R4, 0x7fffffff ;  /* 0x7fffffff00048802 */ /* 0x000fe20000000f00 */
[----:B------:R-:W-:Y:S06]  /*0210*/  @!P0 BRA `(.L_x_48) ;  /* 0x0000000000348947 */ /* 0x000fec0003800000 */
[----:B------:R-:W-:-:S13]  /*0220*/  FSETP.GTU.FTZ.AND P0, PT, |R0|, +INF , PT ;  /* 0x7f8000000000780b */ /* 0x000fda0003f1c200 */
[----:B------:R-:W-:Y:S01]  /*0230*/  @P0 FADD.FTZ R4, R0, 1 ;  /* 0x3f80000000040421 */ /* 0x000fe20000010000 */
[----:B------:R-:W-:Y:S06]  /*0240*/  @P0 BRA `(.L_x_48) ;  /* 0x0000000000280947 */ /* 0x000fec0003800000 */
[----:B------:R-:W-:-:S13]  /*0250*/  FSETP.NEU.FTZ.AND P0, PT, |R0|, +INF , PT ;  /* 0x7f8000000000780b */ /* 0x000fda0003f1d200 */
[----:B------:R-:W-:-:S04]  /*0260*/  @P0 FFMA R5, R0, 1.84467440737095516160e+19, RZ ;  /* 0x5f80000000050823 */ /* 0x000fc800000000ff */
[----:B------:R-:W0:Y:S02]  /*0270*/  @P0 MUFU.RSQ R4, R5 ;  /* 0x0000000500040308 */ /* 0x000e240000001400 */
[----:B0-----:R-:W-:Y:S01]  /*0280*/  @P0 FMUL.FTZ R6, R5, R4 ;  /* 0x0000000405060220 */ /* 0x001fe20000410000 */
[----:B------:R-:W-:Y:S01]  /*0290*/  @P0 FMUL.FTZ R8, R4, 0.5 ;  /* 0x3f00000004080820 */ /* 0x000fe20000410000 */
[----:B------:R-:W-:Y:S02]  /*02a0*/  @!P0 MOV R4, R0 ;  /* 0x0000000000048202 */ /* 0x000fe40000000f00 */
[----:B------:R-:W-:-:S04]  /*02b0*/  @P0 FADD.FTZ R7, -R6, -RZ ;  /* 0x800000ff06070221 */ /* 0x000fc80000010100 */
[----:B------:R-:W-:-:S04]  /*02c0*/  @P0 FFMA R7, R6, R7, R5 ;  /* 0x0000000706070223 */ /* 0x000fc80000000005 */
[----:B------:R-:W-:-:S04]  /*02d0*/  @P0 FFMA R7, R7, R8, R6 ;  /* 0x0000000807070223 */ /* 0x000fc80000000006 */
[----:B------:R-:W-:-:S07]  /*02e0*/  @P0 FMUL.FTZ R4, R7, 2.3283064365386962891e-10 ;  /* 0x2f80000007040820 */ /* 0x000fce0000410000 */
.L_x_48:
[----:B------:R-:W-:Y:S01]  /*02f0*/  HFMA2 R5, -RZ, RZ, 0, 0 ;  /* 0x00000000ff057431 */ /* 0x000fe200000001ff */
[----:B------:R-:W-:Y:S02]  /*0300*/  MOV R0, R4 ;  /* 0x0000000400007202 */ /* 0x000fe40000000f00 */
[----:B------:R-:W-:-:S04]  /*0310*/  MOV R4, R9 ;  /* 0x0000000900047202 */ /* 0x000fc80000000f00 */
[----:B------:R-:W-:Y:S05]  /*0320*/  RET.REL.NODEC R4 `(_Z21kernel_sqrtweights_fliPf) ;  /* 0xfffffffc04347950 */ /* 0x000fea0003c3ffff */
.L_x_49:
        /* <DEDUP_REMOVED lines=13> */
.L_x_73:


//--------------------- .text._Z23kernel_updateweights_fliPfS_S_f --------------------------
	.section	.text._Z23kernel_updateweights_fliPfS_S_f,"ax",@progbits
	.align	128
        .global         _Z23kernel_updateweights_fliPfS_S_f
        .type           _Z23kernel_updateweights_fliPfS_S_f,@function
        .size           _Z23kernel_updateweights_fliPfS_S_f,(.L_x_74 - _Z23kernel_updateweights_fliPfS_S_f)
        .other          _Z23kernel_updateweights_fliPfS_S_f,@"STO_CUDA_ENTRY STV_DEFAULT"
_Z23kernel_updateweights_fliPfS_S_f:
.text._Z23kernel_updateweights_fliPfS_S_f:
        /* <DEDUP_REMOVED lines=9> */
[----:B------:R-:W1:Y:S07]  /*0090*/  LDCU.64 UR4, c[0x0][0x358] ;  /* 0x00006b00ff0477ac */ /* 0x000e6e0008000a00 */
[----:B------:R-:W2:Y:S01]  /*00a0*/  LDC R9, c[0x0][0x3a0] ;  /* 0x0000e800ff097b82 */ /* 0x000ea20000000800 */
[----:B0-----:R-:W-:-:S06]  /*00b0*/  IMAD.WIDE.U32 R4, R2, 0x4, R4 ;  /* 0x0000000402047825 */ /* 0x001fcc00078e0004 */
[----:B-1----:R-:W3:Y:S01]  /*00c0*/  LDG.E R4, desc[UR4][R4.64] ;  /* 0x0000000404047981 */ /* 0x002ee2000c1e1900 */
[----:B------:R-:W-:Y:S01]  /*00d0*/  BSSY.RECONVERGENT B0, `(.L_x_50) ;  /* 0x000000e000007945 */ /* 0x000fe20003800200 */
[----:B--2---:R-:W-:Y:S01]  /*00e0*/  FADD R0, R9, 1 ;  /* 0x3f80000009007421 */ /* 0x004fe20000000000 */
[----:B---3--:R-:W-:-:S04]  /*00f0*/  FFMA R7, R4, R4, R9 ;  /* 0x0000000404077223 */ /* 0x008fc80000000009 */
[----:B------:R-:W0:Y:S08]  /*0100*/  MUFU.RCP R6, R7 ;  /* 0x0000000700067308 */ /* 0x000e300000001000 */
[----:B------:R-:W1:Y:S01]  /*0110*/  FCHK P0, R0, R7 ;  /* 0x0000000700007302 */ /* 0x000e620000000000 */
[----:B0-----:R-:W-:-:S04]  /*0120*/  FFMA R3, -R7, R6, 1 ;  /* 0x3f80000007037423 */ /* 0x001fc80000000106 */
[----:B------:R-:W-:-:S04]  /*0130*/  FFMA R3, R6, R3, R6 ;  /* 0x0000000306037223 */ /* 0x000fc80000000006 */
[----:B------:R-:W-:-:S04]  /*0140*/  FFMA R6, R0, R3, RZ ;  /* 0x0000000300067223 */ /* 0x000fc800000000ff */
[----:B------:R-:W-:-:S04]  /*0150*/  FFMA R8, -R7, R6, R0 ;  /* 0x0000000607087223 */ /* 0x000fc80000000100 */
[----:B------:R-:W-:Y:S01]  /*0160*/  FFMA R3, R3, R8, R6 ;  /* 0x0000000803037223 */ /* 0x000fe20000000006 */
[----:B-1----:R-:W-:Y:S06]  /*0170*/  @!P0 BRA `(.L_x_51) ;  /* 0x00000000000c8947 */ /* 0x002fec0003800000 */
[----:B------:R-:W-:-:S07]  /*0180*/  MOV R4, 0x1a0 ;  /* 0x000001a000047802 */ /* 0x000fce0000000f00 */
[----:B------:R-:W-:Y:S05]  /*0190*/  CALL.REL.NOINC `($__internal_3_$__cuda_sm3x_div_rn_noftz_f32_slowpath) ;  /* 0x0000000000947944 */ /* 0x000fea0003c00000 */
[----:B------:R-:W-:-:S07]  /*01a0*/  IMAD.MOV.U32 R3, RZ, RZ, R0 ;  /* 0x000000ffff037224 */ /* 0x000fce00078e0000 */
.L_x_51:
[----:B------:R-:W-:Y:S05]  /*01b0*/  BSYNC.RECONVERGENT B0 ;  /* 0x0000000000007941 */ /* 0x000fea0003800200 */
.L_x_50:
[C---:B------:R-:W-:Y:S01]  /*01c0*/  FMUL R0, R3.reuse, 8388608 ;  /* 0x4b00000003007820 */ /* 0x040fe20000400000 */
[----:B------:R-:W-:Y:S01]  /*01d0*/  FSETP.GEU.AND P0, PT, R3, 1.175494350822287508e-38, PT ;  /* 0x008000000300780b */ /* 0x000fe20003f0e000 */
[----:B------:R-:W-:Y:S01]  /*01e0*/  IMAD.MOV.U32 R5, RZ, RZ, 0x3e055027 ;  /* 0x3e055027ff057424 */ /* 0x000fe200078e00ff */
[----:B------:R-:W0:Y:S02]  /*01f0*/  LDC.64 R6, c[0x0][0x388] ;  /* 0x0000e200ff067b82 */ /* 0x000e240000000a00 */
[----:B------:R-:W-:Y:S02]  /*0200*/  FSEL R0, R0, R3, !P0 ;  /* 0x0000000300007208 */ /* 0x000fe40004000000 */
[----:B------:R-:W-:Y:S02]  /*0210*/  FSEL R8, RZ, -23, P0 ;  /* 0xc1b80000ff087808 */ /* 0x000fe40000000000 */
[C---:B------:R-:W-:Y:S01]  /*0220*/  ISETP.GT.U32.AND P0, PT, R0.reuse, 0x7f7fffff, PT ;  /* 0x7f7fffff0000780c */ /* 0x040fe20003f04070 */
[----:B------:R-:W-:-:S05]  /*0230*/  VIADD R4, R0, 0xc0d55555 ;  /* 0xc0d5555500047836 */ /* 0x000fca0000000000 */
[----:B------:R-:W-:-:S05]  /*0240*/  LOP3.LUT R9, R4, 0xff800000, RZ, 0xc0, !PT ;  /* 0xff80000004097812 */ /* 0x000fca00078ec0ff */
[----:B------:R-:W-:Y:S01]  /*0250*/  IMAD.IADD R4, R0, 0x1, -R9 ;  /* 0x0000000100047824 */ /* 0x000fe200078e0a09 */
[----:B------:R-:W-:-:S03]  /*0260*/  I2FP.F32.S32 R9, R9 ;  /* 0x0000000900097245 */ /* 0x000fc60000201400 */
[----:B------:R-:W-:Y:S02]  /*0270*/  FADD R10, R4, -1 ;  /* 0xbf800000040a7421 */ /* 0x000fe40000000000 */
[----:B------:R-:W-:Y:S01]  /*0280*/  FFMA R8, R9, 1.1920928955078125e-07, R8 ;  /* 0x3400000009087823 */ /* 0x000fe20000000008 */
[----:B------:R-:W-:Y:S01]  /*0290*/  MOV R9, 0x7f800000 ;  /* 0x7f80000000097802 */ /* 0x000fe20000000f00 */
[----:B------:R-:W-:Y:S01]  /*02a0*/  FFMA R5, R10, -R5, 0.14084610342979431152 ;  /* 0x3e1039f60a057423 */ /* 0x000fe20000000805 */
[----:B0-----:R-:W-:-:S04]  /*02b0*/  IMAD.WIDE.U32 R6, R2, 0x4, R6 ;  /* 0x0000000402067825 */ /* 0x001fc800078e0006 */
[C---:B------:R-:W-:Y:S01]  /*02c0*/  FFMA R5, R10.reuse, R5, -0.12148627638816833496 ;  /* 0xbdf8cdcc0a057423 */ /* 0x040fe20000000005 */
[----:B------:R-:W-:Y:S03]  /*02d0*/  STG.E desc[UR4][R6.64], R3 ;  /* 0x0000000306007986 */ /* 0x000fe6000c101904 */
[----:B------:R-:W-:-:S04]  /*02e0*/  FFMA R5, R10, R5, 0.13980610668659210205 ;  /* 0x3e0f29550a057423 */ /* 0x000fc80000000005 */
[----:B------:R-:W-:-:S04]  /*02f0*/  FFMA R5, R10, R5, -0.16684235632419586182 ;  /* 0xbe2ad8b90a057423 */ /* 0x000fc80000000005 */
[----:B------:R-:W-:-:S04]  /*0300*/  FFMA R5, R10, R5, 0.20012299716472625732 ;  /* 0x3e4ced0b0a057423 */ /* 0x000fc80000000005 */
[----:B------:R-:W-:-:S04]  /*0310*/  FFMA R5, R10, R5, -0.24999669194221496582 ;  /* 0xbe7fff220a057423 */ /* 0x000fc80000000005 */
[C---:B------:R-:W-:Y:S02]  /*0320*/  FFMA R11, R10.reuse, R5, 0.33333182334899902344 ;  /* 0x3eaaaa780a0b7423 */ /* 0x040fe40000000005 */
[----:B------:R-:W0:Y:S02]  /*0330*/  LDC.64 R4, c[0x0][0x398] ;  /* 0x0000e600ff047b82 */ /* 0x000e240000000a00 */
[----:B------:R-:W-:-:S04]  /*0340*/  FFMA R11, R10, R11, -0.5 ;  /* 0xbf0000000a0b7423 */ /* 0x000fc8000000000b */
[----:B------:R-:W-:-:S04]  /*0350*/  FMUL R11, R10, R11 ;  /* 0x0000000b0a0b7220 */ /* 0x000fc80000400000 */
[----:B------:R-:W-:-:S04]  /*0360*/  FFMA R11, R10, R11, R10 ;  /* 0x0000000b0a0b7223 */ /* 0x000fc8000000000a */
[----:B------:R-:W-:Y:S01]  /*0370*/  FFMA R8, R8, 0.69314718246459960938, R11 ;  /* 0x3f31721808087823 */ /* 0x000fe2000000000b */
[C---:B------:R-:W-:Y:S01]  /*0380*/  @P0 FFMA R8, R0.reuse, R9, +INF ;  /* 0x7f80000000080423 */ /* 0x040fe20000000009 */
[----:B------:R-:W-:-:S04]  /*0390*/  FSETP.NEU.AND P0, PT, R0, RZ, PT ;  /* 0x000000ff0000720b */ /* 0x000fc80003f0d000 */
[----:B------:R-:W-:Y:S01]  /*03a0*/  FSEL R8, R8, -INF , P0 ;  /* 0xff80000008087808 */ /* 0x000fe20000000000 */
[----:B0-----:R-:W-:-:S04]  /*03b0*/  IMAD.WIDE.U32 R4, R2, 0x4, R4 ;  /* 0x0000000402047825 */ /* 0x001fc800078e0004 */
[----:B------:R-:W-:-:S05]  /*03c0*/  FADD R9, -R8, R3 ;  /* 0x0000000308097221 */ /* 0x000fca0000000100 */
[----:B------:R-:W-:Y:S01]  /*03d0*/  STG.E desc[UR4][R4.64], R9 ;  /* 0x0000000904007986 */ /* 0x000fe2000c101904 */
[----:B------:R-:W-:Y:S05]  /*03e0*/  EXIT ;  /* 0x000000000000794d */ /* 0x000fea0003800000 */
        .weak           $__internal_3_$__cuda_sm3x_div_rn_noftz_f32_slowpath
        .type           $__internal_3_$__cuda_sm3x_div_rn_noftz_f32_slowpath,@function
        .size           $__internal_3_$__cuda_sm3x_div_rn_noftz_f32_slowpath,(.L_x_74 - $__internal_3_$__cuda_sm3x_div_rn_noftz_f32_slowpath)
$__internal_3_$__cuda_sm3x_div_rn_noftz_f32_slowpath:
[----:B------:R-:W-:Y:S01]  /*03f0*/  SHF.R.U32.HI R5, RZ, 0x17, R7 ;  /* 0x00000017ff057819 */ /* 0x000fe20000011607 */
[----:B------:R-:W-:Y:S01]  /*0400*/  BSSY.RECONVERGENT B1, `(.L_x_52) ;  /* 0x0000064000017945 */ /* 0x000fe20003800200 */
[--C-:B------:R-:W-:Y:S01]  /*0410*/  SHF.R.U32.HI R3, RZ, 0x17, R0.reuse ;  /* 0x00000017ff037819 */ /* 0x100fe20000011600 */
[----:B------:R-:W-:Y:S01]  /*0420*/  IMAD.MOV.U32 R8, RZ, RZ, R0 ;  /* 0x000000ffff087224 */ /* 0x000fe200078e0000 */
[----:B------:R-:W-:Y:S02]  /*0430*/  LOP3.LUT R6, R5, 0xff, RZ, 0xc0, !PT ;  /* 0x000000ff05067812 */ /* 0x000fe400078ec0ff */
[----:B------:R-:W-:-:S03]  /*0440*/  LOP3.LUT R5, R3, 0xff, RZ, 0xc0, !PT ;  /* 0x000000ff03057812 */ /* 0x000fc600078ec0ff */
[----:B------:R-:W-:Y:S02]  /*0450*/  VIADD R11, R6, 0xffffffff ;  /* 0xffffffff060b7836 */ /* 0x000fe40000000000 */
[----:B------:R-:W-:-:S03]  /*0460*/  VIADD R10, R5, 0xffffffff ;  /* 0xffffffff050a7836 */ /* 0x000fc60000000000 */
[----:B------:R-:W-:-:S04]  /*0470*/  ISETP.GT.U32.AND P0, PT, R11, 0xfd, PT ;  /* 0x000000fd0b00780c */ /* 0x000fc80003f04070 */
[----:B------:R-:W-:-:S13]  /*0480*/  ISETP.GT.U32.OR P0, PT, R10, 0xfd, P0 ;  /* 0x000000fd0a00780c */ /* 0x000fda0000704470 */
[----:B------:R-:W-:Y:S01]  /*0490*/  @!P0 MOV R9, RZ ;  /* 0x000000ff00098202 */ /* 0x000fe20000000f00 */
[----:B------:R-:W-:Y:S06]  /*04a0*/  @!P0 BRA `(.L_x_53) ;  /* 0x0000000000608947 */ /* 0x000fec0003800000 */
[----:B------:R-:W-:Y:S01]  /*04b0*/  FSETP.GTU.FTZ.AND P0, PT, |R0|, +INF , PT ;  /* 0x7f8000000000780b */ /* 0x000fe20003f1c200 */
[----:B------:R-:W-:Y:S01]  /*04c0*/  IMAD.MOV.U32 R3, RZ, RZ, R7 ;  /* 0x000000ffff037224 */ /* 0x000fe200078e0007 */
[----:B------:R-:W-:-:S04]  /*04d0*/  FSETP.GTU.FTZ.AND P1, PT, |R7|, +INF , PT ;  /* 0x7f8000000700780b */ /* 0x000fc80003f3c200 */
[----:B------:R-:W-:-:S13]  /*04e0*/  PLOP3.LUT P0, PT, P0, P1, PT, 0xf8, 0x8f ;  /* 0x00000000008f781c */ /* 0x000fda0000703f70 */
[----:B------:R-:W-:Y:S05]  /*04f0*/  @P0 BRA `(.L_x_54) ;  /* 0x00000004004c0947 */ /* 0x000fea0003800000 */
[----:B------:R-:W-:-:S13]  /*0500*/  LOP3.LUT P0, RZ, R7, 0x7fffffff, R8, 0xc8, !PT ;  /* 0x7fffffff07ff7812 */ /* 0x000fda000780c808 */
[----:B------:R-:W-:Y:S05]  /*0510*/  @!P0 BRA `(.L_x_55) ;  /* 0x00000004003c8947 */ /* 0x000fea0003800000 */
[C---:B------:R-:W-:Y:S02]  /*0520*/  FSETP.NEU.FTZ.AND P2, PT, |R0|.reuse, +INF , PT ;  /* 0x7f8000000000780b */ /* 0x040fe40003f5d200 */
[----:B------:R-:W-:Y:S02]  /*0530*/  FSETP.NEU.FTZ.AND P1, PT, |R3|, +INF , PT ;  /* 0x7f8000000300780b */ /* 0x000fe40003f3d200 */
[----:B------:R-:W-:-:S11]  /*0540*/  FSETP.NEU.FTZ.AND P0, PT, |R0|, +INF , PT ;  /* 0x7f8000000000780b */ /* 0x000fd60003f1d200 */
[----:B------:R-:W-:Y:S05]  /*0550*/  @!P1 BRA !P2, `(.L_x_55) ;  /* 0x00000004002c9947 */ /* 0x000fea0005000000 */
[----:B------:R-:W-:-:S04]  /*0560*/  LOP3.LUT P2, RZ, R8, 0x7fffffff, RZ, 0xc0, !PT ;  /* 0x7fffffff08ff7812 */ /* 0x000fc8000784c0ff */
[----:B------:R-:W-:-:S13]  /*0570*/  PLOP3.LUT P1, PT, P1, P2, PT, 0x2f, 0xf2 ;  /* 0x0000000000f2781c */ /* 0x000fda0000f24577 */
[----:B------:R-:W-:Y:S05]  /*0580*/  @P1 BRA `(.L_x_56) ;  /* 0x0000000400181947 */ /* 0x000fea0003800000 */
[----:B------:R-:W-:-:S04]  /*0590*/  LOP3.LUT P1, RZ, R7, 0x7fffffff, RZ, 0xc0, !PT ;  /* 0x7fffffff07ff7812 */ /* 0x000fc8000782c0ff */
[----:B------:R-:W-:-:S13]  /*05a0*/  PLOP3.LUT P0, PT, P0, P1, PT, 0x2f, 0xf2 ;  /* 0x0000000000f2781c */ /* 0x000fda0000702577 */
[----:B------:R-:W-:Y:S05]  /*05b0*/  @P0 BRA `(.L_x_57) ;  /* 0x0000000400000947 */ /* 0x000fea0003800000 */
[----:B------:R-:W-:Y:S02]  /*05c0*/  ISETP.GE.AND P0, PT, R10, RZ, PT ;  /* 0x000000ff0a00720c */ /* 0x000fe40003f06270 */
[----:B------:R-:W-:-:S11]  /*05d0*/  ISETP.GE.AND P1, PT, R11, RZ, PT ;  /* 0x000000ff0b00720c */ /* 0x000fd60003f26270 */
[----:B------:R-:W-:Y:S02]  /*05e0*/  @P0 IMAD.MOV.U32 R9, RZ, RZ, RZ ;  /* 0x000000ffff090224 */ /* 0x000fe400078e00ff */
[----:B------:R-:W-:Y:S01]  /*05f0*/  @!P0 FFMA R8, R0, 1.84467440737095516160e+19, RZ ;  /* 0x5f80000000088823 */ /* 0x000fe200000000ff */
[----:B------:R-:W-:Y:S02]  /*0600*/  @!P0 IMAD.MOV.U32 R9, RZ, RZ, -0x40 ;  /* 0xffffffc0ff098424 */ /* 0x000fe400078e00ff */
[----:B------:R-:W-:-:S03]  /*0610*/  @!P1 FFMA R7, R3, 1.84467440737095516160e+19, RZ ;  /* 0x5f80000003079823 */ /* 0x000fc600000000ff */
[----:B------:R-:W-:-:S07]  /*0620*/  @!P1 IADD3 R9, PT, PT, R9, 0x40, RZ ;  /* 0x0000004009099810 */ /* 0x000fce0007ffe0ff */
.L_x_53:
[----:B------:R-:W-:Y:S01]  /*0630*/  LEA R0, R6, 0xc0800000, 0x17 ;  /* 0xc080000006007811 */ /* 0x000fe200078eb8ff */
[----:B------:R-:W-:Y:S01]  /*0640*/  VIADD R5, R5, 0xffffff81 ;  /* 0xffffff8105057836 */ /* 0x000fe20000000000 */
[----:B------:R-:W-:Y:S03]  /*0650*/  BSSY.RECONVERGENT B2, `(.L_x_58) ;  /* 0x0000035000027945 */ /* 0x000fe60003800200 */
[----:B------:R-:W-:Y:S01]  /*0660*/  IMAD.IADD R7, R7, 0x1, -R0 ;  /* 0x0000000107077824 */ /* 0x000fe200078e0a00 */
[C---:B------:R-:W-:Y:S01]  /*0670*/  IADD3 R6, PT, PT, R5.reuse, 0x7f, -R6 ;  /* 0x0000007f05067810 */ /* 0x040fe20007ffe806 */
[----:B------:R-:W-:Y:S02]  /*0680*/  IMAD R0, R5, -0x800000, R8 ;  /* 0xff80000005007824 */ /* 0x000fe400078e0208 */
[----:B------:R-:W0:Y:S01]  /*0690*/  MUFU.RCP R3, R7 ;  /* 0x0000000700037308 */ /* 0x000e220000001000 */
[----:B------:R-:W-:Y:S01]  /*06a0*/  FADD.FTZ R11, -R7, -RZ ;  /* 0x800000ff070b7221 */ /* 0x000fe20000010100 */
[----:B------:R-:W-:-:S03]  /*06b0*/  IMAD.IADD R6, R6, 0x1, R9 ;  /* 0x0000000106067824 */ /* 0x000fc600078e0209 */
[----:B0-----:R-:W-:-:S04]  /*06c0*/  FFMA R10, R3, R11, 1 ;  /* 0x3f800000030a7423 */ /* 0x001fc8000000000b */
[----:B------:R-:W-:-:S04]  /*06d0*/  FFMA R10, R3, R10, R3 ;  /* 0x0000000a030a7223 */ /* 0x000fc80000000003 */
[----:B------:R-:W-:-:S04]  /*06e0*/  FFMA R3, R0, R10, RZ ;  /* 0x0000000a00037223 */ /* 0x000fc800000000ff */
[----:B------:R-:W-:-:S04]  /*06f0*/  FFMA R8, R11, R3, R0 ;  /* 0x000000030b087223 */ /* 0x000fc80000000000 */
[----:B------:R-:W-:-:S04]  /*0700*/  FFMA R13, R10, R8, R3 ;  /* 0x000000080a0d7223 */ /* 0x000fc80000000003 */
[----:B------:R-:W-:-:S04]  /*0710*/  FFMA R8, R11, R13, R0 ;  /* 0x0000000d0b087223 */ /* 0x000fc80000000000 */
[----:B------:R-:W-:-:S05]  /*0720*/  FFMA R0, R10, R8, R13 ;  /* 0x000000080a007223 */ /* 0x000fca000000000d */
[----:B------:R-:W-:-:S04]  /*0730*/  SHF.R.U32.HI R3, RZ, 0x17, R0 ;  /* 0x00000017ff037819 */ /* 0x000fc80000011600 */
[----:B------:R-:W-:-:S04]  /*0740*/  LOP3.LUT R3, R3, 0xff, RZ, 0xc0, !PT ;  /* 0x000000ff03037812 */ /* 0x000fc800078ec0ff */
[----:B------:R-:W-:-:S05]  /*0750*/  IADD3 R7, PT, PT, R3, R6, RZ ;  /* 0x0000000603077210 */ /* 0x000fca0007ffe0ff */
[----:B------:R-:W-:-:S05]  /*0760*/  VIADD R3, R7, 0xffffffff ;  /* 0xffffffff07037836 */ /* 0x000fca0000000000 */
[----:B------:R-:W-:-:S13]  /*0770*/  ISETP.GE.U32.AND P0, PT, R3, 0xfe, PT ;  /* 0x000000fe0300780c */ /* 0x000fda0003f06070 */
[----:B------:R-:W-:Y:S05]  /*0780*/  @!P0 BRA `(.L_x_59) ;  /* 0x0000000000808947 */ /* 0x000fea0003800000 */
[----:B------:R-:W-:-:S13]  /*0790*/  ISETP.GT.AND P0, PT, R7, 0xfe, PT ;  /* 0x000000fe0700780c */ /* 0x000fda0003f04270 */
[----:B------:R-:W-:Y:S05]  /*07a0*/  @P0 BRA `(.L_x_60) ;  /* 0x00000000006c0947 */ /* 0x000fea0003800000 */
[----:B------:R-:W-:-:S13]  /*07b0*/  ISETP.GE.AND P0, PT, R7, 0x1, PT ;  /* 0x000000010700780c */ /* 0x000fda0003f06270 */
[----:B------:R-:W-:Y:S05]  /*07c0*/  @P0 BRA `(.L_x_61) ;  /* 0x0000000000740947 */ /* 0x000fea0003800000 */
[----:B------:R-:W-:Y:S02]  /*07d0*/  ISETP.GE.AND P0, PT, R7, -0x18, PT ;  /* 0xffffffe80700780c */ /* 0x000fe40003f06270 */
[----:B------:R-:W-:-:S11]  /*07e0*/  LOP3.LUT R0, R0, 0x80000000, RZ, 0xc0, !PT ;  /* 0x8000000000007812 */ /* 0x000fd600078ec0ff */
[----:B------:R-:W-:Y:S05]  /*07f0*/  @!P0 BRA `(.L_x_61) ;  /* 0x0000000000688947 */ /* 0x000fea0003800000 */
[CCC-:B------:R-:W-:Y:S01]  /*0800*/  FFMA.RZ R3, R10.reuse, R8.reuse, R13.reuse ;  /* 0x000000080a037223 */ /* 0x1c0fe2000000c00d */
[CCC-:B------:R-:W-:Y:S01]  /*0810*/  FFMA.RM R6, R10.reuse, R8.reuse, R13.reuse ;  /* 0x000000080a067223 */ /* 0x1c0fe2000000400d */
[C---:B------:R-:W-:Y:S02]  /*0820*/  ISETP.NE.AND P2, PT, R7.reuse, RZ, PT ;  /* 0x000000ff0700720c */ /* 0x040fe40003f45270 */
[----:B------:R-:W-:Y:S02]  /*0830*/  ISETP.NE.AND P1, PT, R7, RZ, PT ;  /* 0x000000ff0700720c */ /* 0x000fe40003f25270 */
[----:B------:R-:W-:Y:S01]  /*0840*/  LOP3.LUT R5, R3, 0x7fffff, RZ, 0xc0, !PT ;  /* 0x007fffff03057812 */ /* 0x000fe200078ec0ff */
[----:B------:R-:W-:Y:S01]  /*0850*/  FFMA.RP R3, R10, R8, R13 ;  /* 0x000000080a037223 */ /* 0x000fe2000000800d */
[----:B------:R-:W-:Y:S02]  /*0860*/  VIADD R8, R7, 0x20 ;  /* 0x0000002007087836 */ /* 0x000fe40000000000 */
[----:B------:R-:W-:Y:S01]  /*0870*/  LOP3.LUT R5, R5, 0x800000, RZ, 0xfc, !PT ;  /* 0x0080000005057812 */ /* 0x000fe200078efcff */
[----:B------:R-:W-:Y:S01]  /*0880*/  IMAD.MOV R7, RZ, RZ, -R7 ;  /* 0x000000ffff077224 */ /* 0x000fe200078e0a07 */
[----:B------:R-:W-:-:S02]  /*0890*/  FSETP.NEU.FTZ.AND P0, PT, R3, R6, PT ;  /* 0x000000060300720b */ /* 0x000fc40003f1d000 */
[----:B------:R-:W-:Y:S02]  /*08a0*/  SHF.L.U32 R8, R5, R8, RZ ;  /* 0x0000000805087219 */ /* 0x000fe400000006ff */
[----:B------:R-:W-:Y:S02]  /*08b0*/  SEL R6, R7, RZ, P2 ;  /* 0x000000ff07067207 */ /* 0x000fe40001000000 */
[----:B------:R-:W-:Y:S02]  /*08c0*/  ISETP.NE.AND P1, PT, R8, RZ, P1 ;  /* 0x000000ff0800720c */ /* 0x000fe40000f25270 */
[----:B------:R-:W-:Y:S02]  /*08d0*/  SHF.R.U32.HI R6, RZ, R6, R5 ;  /* 0x00000006ff067219 */ /* 0x000fe40000011605 */
[----:B------:R-:W-:Y:S02]  /*08e0*/  PLOP3.LUT P0, PT, P0, P1, PT, 0xf8, 0x8f ;  /* 0x00000000008f781c */ /* 0x000fe40000703f70 */
[----:B------:R-:W-:-:S02]  /*08f0*/  SHF.R.U32.HI R8, RZ, 0x1, R6 ;  /* 0x00000001ff087819 */ /* 0x000fc40000011606 */
[----:B------:R-:W-:-:S04]  /*0900*/  SEL R3, RZ, 0x1, !P0 ;  /* 0x00000001ff037807 */ /* 0x000fc80004000000 */
[----:B------:R-:W-:-:S04]  /*0910*/  LOP3.LUT R3, R3, 0x1, R8, 0xf8, !PT ;  /* 0x0000000103037812 */ /* 0x000fc800078ef808 */
[----:B------:R-:W-:-:S04]  /*0920*/  LOP3.LUT R3, R3, R6, RZ, 0xc0, !PT ;  /* 0x0000000603037212 */ /* 0x000fc800078ec0ff */
[----:B------:R-:W-:-:S04]  /*0930*/  IADD3 R3, PT, PT, R8, R3, RZ ;  /* 0x0000000308037210 */ /* 0x000fc80007ffe0ff */
[----:B------:R-:W-:Y:S01]  /*0940*/  LOP3.LUT R0, R3, R0, RZ, 0xfc, !PT ;  /* 0x0000000003007212 */ /* 0x000fe200078efcff */
[----:B------:R-:W-:Y:S06]  /*0950*/  BRA `(.L_x_61) ;  /* 0x0000000000107947 */ /* 0x000fec0003800000 */
.L_x_60:
[----:B------:R-:W-:-:S04]  /*0960*/  LOP3.LUT R0, R0, 0x80000000, RZ, 0xc0, !PT ;  /* 0x8000000000007812 */ /* 0x000fc800078ec0ff */
[----:B------:R-:W-:Y:S01]  /*0970*/  LOP3.LUT R0, R0, 0x7f800000, RZ, 0xfc, !PT ;  /* 0x7f80000000007812 */ /* 0x000fe200078efcff */
[----:B------:R-:W-:Y:S06]  /*0980*/  BRA `(.L_x_61) ;  /* 0x0000000000047947 */ /* 0x000fec0003800000 */
.L_x_59:
[----:B------:R-:W-:-:S07]  /*0990*/  IMAD R0, R6, 0x800000, R0 ;  /* 0x0080000006007824 */ /* 0x000fce00078e0200 */
.L_x_61:
[----:B------:R-:W-:Y:S05]  /*09a0*/  BSYNC.RECONVERGENT B2 ;  /* 0x0000000000027941 */ /* 0x000fea0003800200 */
.L_x_58:
[----:B------:R-:W-:Y:S05]  /*09b0*/  BRA `(.L_x_62) ;  /* 0x0000000000207947 */ /* 0x000fea0003800000 */
.L_x_57:
[----:B------:R-:W-:-:S04]  /*09c0*/  LOP3.LUT R0, R7, 0x80000000, R8, 0x48, !PT ;  /* 0x8000000007007812 */ /* 0x000fc800078e4808 */
[----:B------:R-:W-:Y:S01]  /*09d0*/  LOP3.LUT R0, R0, 0x7f800000, RZ, 0xfc, !PT ;  /* 0x7f80000000007812 */ /* 0x000fe200078efcff */
[----:B------:R-:W-:Y:S06]  /*09e0*/  BRA `(.L_x_62) ;  /* 0x0000000000147947 */ /* 0x000fec0003800000 */
.L_x_56:
[----:B------:R-:W-:Y:S01]  /*09f0*/  LOP3.LUT R0, R7, 0x80000000, R8, 0x48, !PT ;  /* 0x8000000007007812 */ /* 0x000fe200078e4808 */
[----:B------:R-:W-:Y:S06]  /*0a00*/  BRA `(.L_x_62) ;  /* 0x00000000000c7947 */ /* 0x000fec0003800000 */
.L_x_55:
[----:B------:R-:W0:Y:S01]  /*0a10*/  MUFU.RSQ R0, -QNAN ;  /* 0xffc0000000007908 */ /* 0x000e220000001400 */
[----:B------:R-:W-:Y:S05]  /*0a20*/  BRA `(.L_x_62) ;  /* 0x0000000000047947 */ /* 0x000fea0003800000 */
.L_x_54:
[----:B------:R-:W-:-:S07]  /*0a30*/  FADD.FTZ R0, R0, R3 ;  /* 0x0000000300007221 */ /* 0x000fce0000010000 */
.L_x_62:
[----:B------:R-:W-:Y:S05]  /*0a40*/  BSYNC.RECONVERGENT B1 ;  /* 0x0000000000017941 */ /* 0x000fea0003800200 */
.L_x_52:
[----:B------:R-:W-:-:S04]  /*0a50*/  IMAD.MOV.U32 R5, RZ, RZ, 0x0 ;  /* 0x00000000ff057424 */ /* 0x000fc800078e00ff */
[----:B0-----:R-:W-:Y:S05]  /*0a60*/  RET.REL.NODEC R4 `(_Z23kernel_updateweights_fliPfS_S_f) ;  /* 0xfffffff404647950 */ /* 0x001fea0003c3ffff */
.L_x_63:
        /* <DEDUP_REMOVED lines=9> */
.L_x_74:


//--------------------- .text._Z18kernel_hadamard_fliPfS_ --------------------------
	.section	.text._Z18kernel_hadamard_fliPfS_,"ax",@progbits
	.align	128
        .global         _Z18kernel_hadamard_fliPfS_
        .type           _Z18kernel_hadamard_fliPfS_,@function
        .size           _Z18kernel_hadamard_fliPfS_,(.L_x_79 - _Z18kernel_hadamard_fliPfS_)
        .other          _Z18kernel_hadamard_fliPfS_,@"STO_CUDA_ENTRY STV_DEFAULT"
_Z18kernel_hadamard_fliPfS_:
.text._Z18kernel_hadamard_fliPfS_:
        /* <DEDUP_REMOVED lines=10> */
[----:B------:R-:W2:Y:S01]  /*00a0*/  LDC.64 R4, c[0x0][0x390] ;  /* 0x0000e400ff047b82 */ /* 0x000ea20000000a00 */
[----:B0-----:R-:W-:-:S06]  /*00b0*/  IMAD.WIDE.U32 R2, R7, 0x4, R2 ;  /* 0x0000000407027825 */ /* 0x001fcc00078e0002 */
[----:B-1----:R-:W3:Y:S01]  /*00c0*/  LDG.E R2, desc[UR4][R2.64] ;  /* 0x0000000402027981 */ /* 0x002ee2000c1e1900 */
[----:B--2---:R-:W-:-:S05]  /*00d0*/  IMAD.WIDE.U32 R4, R7, 0x4, R4 ;  /* 0x0000000407047825 */ /* 0x004fca00078e0004 */
[----:B------:R-:W3:Y:S02]  /*00e0*/  LDG.E R7, desc[UR4][R4.64] ;  /* 0x0000000404077981 */ /* 0x000ee4000c1e1900 */
[----:B---3--:R-:W-:-:S05]  /*00f0*/  FMUL R7, R2, R7 ;  /* 0x0000000702077220 */ /* 0x008fca0000400000 */
[----:B------:R-:W-:Y:S01]  /*0100*/  STG.E desc[UR4][R4.64], R7 ;  /* 0x0000000704007986 */ /* 0x000fe2000c101904 */
[----:B------:R-:W-:Y:S05]  /*0110*/  EXIT ;  /* 0x000000000000794d */ /* 0x000fea0003800000 */
.L_x_64:
        /* <DEDUP_REMOVED lines=14> */
.L_x_79:


//--------------------- .text._Z20kernel_setweights_fliPff --------------------------
	.section	.text._Z20kernel_setweights_fliPff,"ax",@progbits
	.align	128
        .global         _Z20kernel_setweights_fliPff
        .type           _Z20kernel_setweights_fliPff,@function
        .size           _Z20kernel_setweights_fliPff,(.L_x_80 - _Z20kernel_setweights_fliPff)
        .other          _Z20kernel_setweights_fliPff,@"STO_CUDA_ENTRY STV_DEFAULT"
_Z20kernel_setweights_fliPff:
.text._Z20kernel_setweights_fliPff:
        /* <DEDUP_REMOVED lines=10> */
[----:B------:R-:W1:Y:S01]  /*00a0*/  LDC R7, c[0x0][0x390] ;  /* 0x0000e400ff077b82 */ /* 0x000e620000000800 */
[----:B0-----:R-:W-:-:S05]  /*00b0*/  IMAD.WIDE.U32 R2, R5, 0x4, R2 ;  /* 0x0000000405027825 */ /* 0x001fca00078e0002 */
[----:B-1----:R-:W-:Y:S01]  /*00c0*/  STG.E desc[UR4][R2.64], R7 ;  /* 0x0000000702007986 */ /* 0x002fe2000c101904 */
[----:B------:R-:W-:Y:S05]  /*00d0*/  EXIT ;  /* 0x000000000000794d */ /* 0x000fea0003800000 */
.L_x_65:
        /* <DEDUP_REMOVED lines=10> */
.L_x_80:


//--------------------- .text._Z17kernel_jacf_wt_fliiPfS_S_PsS_i --------------------------
	.section	.text._Z17kernel_jacf_wt_fliiPfS_S_PsS_i,"ax",@progbits
	.align	128
        .global         _Z17kernel_jacf_wt_fliiPfS_S_PsS_i
        .type           _Z17kernel_jacf_wt_fliiPfS_S_PsS_i,@function
        .size           _Z17kernel_jacf_wt_fliiPfS_S_PsS_i,(.L_x_81 - _Z17kernel_jacf_wt_fliiPfS_S_PsS_i)
        .other          _Z17kernel_jacf_wt_fliiPfS_S_PsS_i,@"STO_CUDA_ENTRY STV_DEFAULT"
_Z17kernel_jacf_wt_fliiPfS_S_PsS_i:
.text._Z17kernel_jacf_wt_fliiPfS_S_PsS_i:
[----:B------:R-:W-:Y:S01]  /*0000*/  LDC R1, c[0x0][0x37c] ;  /* 0x0000df00ff017b82 */ /* 0x000fe20000000800 */
[----:B------:R-:W0:Y:S01]  /*0010*/  S2R R3, SR_TID.Y ;  /* 0x0000000000037919 */ /* 0x000e220000002200 */
[----:B------:R-:W1:Y:S01]  /*0020*/  LDCU UR4, c[0x0][0x360] ;  /* 0x00006c00ff0477ac */ /* 0x000e620008000800 */
[----:B------:R-:W0:Y:S01]  /*0030*/  S2R R12, SR_CTAID.Y ;  /* 0x00000000000c7919 */ /* 0x000e220000002600 */
[----:B------:R-:W0:Y:S01]  /*0040*/  LDCU UR5, c[0x0][0x364] ;  /* 0x00006c80ff0577ac */ /* 0x000e220008000800 */
[----:B------:R-:W1:Y:S01]  /*0050*/  S2R R11, SR_TID.X ;  /* 0x00000000000b7919 */ /* 0x000e620000002100 */
[----:B------:R-:W2:Y:S01]  /*0060*/  LDCU.64 UR6, c[0x0][0x380] ;  /* 0x00007000ff0677ac */ /* 0x000ea20008000a00 */
[----:B------:R-:W1:Y:S01]  /*0070*/  S2R R10, SR_CTAID.X ;  /* 0x00000000000a7919 */ /* 0x000e620000002500 */
[----:B0-----:R-:W-:-:S05]  /*0080*/  IMAD R0, R12, UR5, R3 ;  /* 0x000000050c007c24 */ /* 0x001fca000f8e0203 */
[----:B--2---:R-:W-:Y:S01]  /*0090*/  ISETP.GE.U32.AND P0, PT, R0, UR7, PT ;  /* 0x0000000700007c0c */ /* 0x004fe2000bf06070 */
[----:B-1----:R-:W-:-:S05]  /*00a0*/  IMAD R4, R10, UR4, R11 ;  /* 0x000000040a047c24 */ /* 0x002fca000f8e020b */
[----:B------:R-:W-:-:S13]  /*00b0*/  ISETP.GE.U32.OR P0, PT, R4, UR6, P0 ;  /* 0x0000000604007c0c */ /* 0x000fda0008706470 */
[----:B------:R-:W-:Y:S05]  /*00c0*/  @P0 EXIT ;  /* 0x000000000000094d */ /* 0x000fea0003800000 */
[----:B------:R-:W0:Y:S01]  /*00d0*/  LDC.64 R2, c[0x0][0x3a0] ;  /* 0x0000e800ff027b82 */ /* 0x000e220000000a00 */
[----:B------:R-:W1:Y:S01]  /*00e0*/  LDCU.64 UR4, c[0x0][0x358] ;  /* 0x00006b00ff0477ac */ /* 0x000e620008000a00 */
[----:B------:R-:W-:-:S05]  /*00f0*/  SHF.L.U32 R5, R4, 0x1, RZ ;  /* 0x0000000104057819 */ /* 0x000fca00000006ff */
[----:B0-----:R-:W-:-:S05]  /*0100*/  IMAD.WIDE.U32 R2, R5, 0x2, R2 ;  /* 0x0000000205027825 */ /* 0x001fca00078e0002 */
[----:B-1----:R-:W2:Y:S04]  /*0110*/  LDG.E.U16 R5, desc[UR4][R2.64] ;  /* 0x0000000402057981 */ /* 0x002ea8000c1e1500 */
[----:B------:R-:W3:Y:S01]  /*0120*/  LDG.E.U16 R6, desc[UR4][R2.64+0x2] ;  /* 0x0000020402067981 */ /* 0x000ee2000c1e1500 */
[----:B------:R-:W-:Y:S02]  /*0130*/  SHF.R.U32.HI R17, RZ, 0x3, R0 ;  /* 0x00000003ff117819 */ /* 0x000fe40000011600 */
[----:B--2---:R-:W-:Y:S02]  /*0140*/  PRMT R13, R5, 0x9910, RZ ;  /* 0x00009910050d7816 */ /* 0x004fe400000000ff */
[C---:B---3--:R-:W-:Y:S02]  /*0150*/  LOP3.LUT R5, R6.reuse, R5, RZ, 0xfc, !PT ;  /* 0x0000000506057212 */ /* 0x048fe400078efcff */
[----:B------:R-:W-:-:S02]  /*0160*/  PRMT R18, R6, 0x9910, RZ ;  /* 0x0000991006127816 */ /* 0x000fc400000000ff */
[----:B------:R-:W-:Y:S02]  /*0170*/  ISETP.NE.AND P1, PT, R17, R13, PT ;  /* 0x0000000d1100720c */ /* 0x000fe40003f25270 */
[----:B------:R-:W-:Y:S02]  /*0180*/  PRMT R5, R5, 0x9910, RZ ;  /* 0x0000991005057816 */ /* 0x000fe400000000ff */
[----:B------:R-:W-:-:S04]  /*0190*/  ISETP.NE.AND P0, PT, R17, R18, P1 ;  /* 0x000000121100720c */ /* 0x000fc80000f05270 */
[----:B------:R-:W-:-:S13]  /*01a0*/  ISETP.LT.OR P0, PT, R5, RZ, P0 ;  /* 0x000000ff0500720c */ /* 0x000fda0000701670 */
[----:B------:R-:W-:Y:S05]  /*01b0*/  @P0 EXIT ;  /* 0x000000000000094d */ /* 0x000fea0003800000 */
[----:B------:R-:W0:Y:S01]  /*01c0*/  LDC.64 R14, c[0x0][0x390] ;  /* 0x0000e400ff0e7b82 */ /* 0x000e220000000a00 */
[----:B------:R-:W-:-:S05]  /*01d0*/  SHF.L.U32 R3, R4, 0x3, RZ ;  /* 0x0000000304037819 */ /* 0x000fca00000006ff */
[----:B0-----:R-:W-:-:S05]  /*01e0*/  IMAD.WIDE.U32 R14, R3, 0x4, R14 ;  /* 0x00000004030e7825 */ /* 0x001fca00078e000e */
[----:B------:R0:W5:Y:S04]  /*01f0*/  LDG.E R9, desc[UR4][R14.64] ;  /* 0x000000040e097981 */ /* 0x000168000c1e1900 */
[----:B------:R0:W5:Y:S04]  /*0200*/  LDG.E R8, desc[UR4][R14.64+0x4] ;  /* 0x000004040e087981 */ /* 0x000168000c1e1900 */
[----:B------:R0:W5:Y:S04]  /*0210*/  LDG.E R7, desc[UR4][R14.64+0x8] ;  /* 0x000008040e077981 */ /* 0x000168000c1e1900 */
[----:B------:R0:W5:Y:S04]  /*0220*/  LDG.E R6, desc[UR4][R14.64+0xc] ;  /* 0x00000c040e067981 */ /* 0x000168000c1e1900 */
[----:B------:R0:W5:Y:S04]  /*0230*/  LDG.E R5, desc[UR4][R14.64+0x10] ;  /* 0x000010040e057981 */ /* 0x000168000c1e1900 */
[----:B------:R0:W5:Y:S04]  /*0240*/  LDG.E R4, desc[UR4][R14.64+0x14] ;  /* 0x000014040e047981 */ /* 0x000168000c1e1900 */
[----:B------:R0:W5:Y:S04]  /*0250*/  LDG.E R3, desc[UR4][R14.64+0x18] ;  /* 0x000018040e037981 */ /* 0x000168000c1e1900 */
[----:B------:R0:W5:Y:S01]  /*0260*/  LDG.E R2, desc[UR4][R14.64+0x1c] ;  /* 0x00001c040e027981 */ /* 0x000162000c1e1900 */
[----:B------:R-:W-:Y:S01]  /*0270*/  BSSY.RECONVERGENT B0, `(.L_x_66) ;  /* 0x0000047000007945 */ /* 0x000fe20003800200 */
[----:B------:R-:W-:-:S03]  /*0280*/  LOP3.LUT R0, R0, 0x7, RZ, 0xc0, !PT ;  /* 0x0000000700007812 */ /* 0x000fc600078ec0ff */
[----:B------:R-:W-:Y:S05]  /*0290*/  @P1 BRA `(.L_x_67) ;  /* 0x0000000000881947 */ /* 0x000fea0003800000 */
[----:B------:R-:W1:Y:S01]  /*02a0*/  LDC.64 R16, c[0x0][0x398] ;  /* 0x0000e600ff107b82 */ /* 0x000e620000000a00 */
[----:B------:R-:W-:Y:S02]  /*02b0*/  SHF.L.U32 R0, R0, 0x2, RZ ;  /* 0x0000000200007819 */ /* 0x000fe400000006ff */
[----:B------:R-:W-:Y:S02]  /*02c0*/  SHF.L.U32 R13, R18, 0x3, RZ ;  /* 0x00000003120d7819 */ /* 0x000fe400000006ff */
[C---:B------:R-:W-:Y:S02]  /*02d0*/  ISETP.EQ.AND P6, PT, R0.reuse, RZ, PT ;  /* 0x000000ff0000720c */ /* 0x040fe40003fc2270 */
[----:B------:R-:W-:Y:S02]  /*02e0*/  CS2R R20, SRZ ;  /* 0x0000000000147805 */ /* 0x000fe4000001ff00 */
[C---:B------:R-:W-:Y:S02]  /*02f0*/  ISETP.EQ.AND P5, PT, R0.reuse, 0x4, PT ;  /* 0x000000040000780c */ /* 0x040fe40003fa2270 */
[----:B------:R-:W-:-:S02]  /*0300*/  ISETP.EQ.AND P4, PT, R0, 0x8, PT ;  /* 0x000000080000780c */ /* 0x000fc40003f82270 */
[C---:B------:R-:W-:Y:S02]  /*0310*/  ISETP.EQ.AND P3, PT, R0.reuse, 0xc, PT ;  /* 0x0000000c0000780c */ /* 0x040fe40003f62270 */
[C---:B------:R-:W-:Y:S02]  /*0320*/  ISETP.EQ.AND P2, PT, R0.reuse, 0x10, PT ;  /* 0x000000100000780c */ /* 0x040fe40003f42270 */
[C---:B------:R-:W-:Y:S02]  /*0330*/  ISETP.EQ.AND P1, PT, R0.reuse, 0x14, PT ;  /* 0x000000140000780c */ /* 0x040fe40003f22270 */
[C---:B------:R-:W-:Y:S02]  /*0340*/  ISETP.EQ.AND P0, PT, R0.reuse, 0x18, PT ;  /* 0x000000180000780c */ /* 0x040fe40003f02270 */
[----:B------:R-:W-:Y:S02]  /*0350*/  @P6 MOV R21, 0x3f800000 ;  /* 0x3f80000000156802 */ /* 0x000fe40000000f00 */
[----:B------:R-:W-:Y:S01]  /*0360*/  ISETP.EQ.AND P6, PT, R0, 0x1c, PT ;  /* 0x0000001c0000780c */ /* 0x000fe20003fc2270 */
[----:B-1----:R-:W-:-:S04]  /*0370*/  IMAD.WIDE R16, R13, 0x4, R16 ;  /* 0x000000040d107825 */ /* 0x002fc800078e0210 */
[----:B------:R-:W-:Y:S01]  /*0380*/  HFMA2 R13, -RZ, RZ, 0, 0 ;  /* 0x00000000ff0d7431 */ /* 0x000fe200000001ff */
[----:B------:R-:W-:Y:S02]  /*0390*/  CS2R R18, SRZ ;  /* 0x0000000000127805 */ /* 0x000fe4000001ff00 */
[----:B------:R-:W-:Y:S01]  /*03a0*/  MOV R28, RZ ;  /* 0x000000ff001c7202 */ /* 0x000fe20000000f00 */
[----:B------:R-:W5:Y:S01]  /*03b0*/  LDG.E R26, desc[UR4][R16.64] ;  /* 0x00000004101a7981 */ /* 0x000f62000c1e1900 */
[----:B------:R-:W-:-:S03]  /*03c0*/  @P5 MOV R20, 0x3f800000 ;  /* 0x3f80000000145802 */ /* 0x000fc60000000f00 */
        /* <DEDUP_REMOVED lines=8> */
[----:B0-----:R-:W5:Y:S04]  /*0450*/  LDG.E R15, desc[UR4][R16.64+0x14] ;  /* 0x00001404100f7981 */ /* 0x001f68000c1e1900 */
[----:B------:R-:W5:Y:S04]  /*0460*/  LDG.E R14, desc[UR4][R16.64+0x18] ;  /* 0x00001804100e7981 */ /* 0x000f68000c1e1900 */
[----:B------:R0:W5:Y:S02]  /*0470*/  LDG.E R27, desc[UR4][R16.64+0x1c] ;  /* 0x00001c04101b7981 */ /* 0x000164000c1e1900 */
[----:B0-----:R-:W-:-:S02]  /*0480*/  CS2R R16, SRZ ;  /* 0x0000000000107805 */ /* 0x001fc4000001ff00 */
[----:B------:R-:W-:Y:S02]  /*0490*/  @P2 MOV R17, 0x3f800000 ;  /* 0x3f80000000112802 */ /* 0x000fe40000000f00 */
[----:B------:R-:W-:Y:S01]  /*04a0*/  @P1 MOV R16, 0x3f800000 ;  /* 0x3f80000000101802 */ /* 0x000fe20000000f00 */
[----:B------:R-:W-:Y:S06]  /*04b0*/  BRA `(.L_x_68) ;  /* 0x0000000000887947 */ /* 0x000fec0003800000 */
.L_x_67:
[----:B------:R-:W-:-:S13]  /*04c0*/  ISETP.NE.AND P0, PT, R17, R18, PT ;  /* 0x000000121100720c */ /* 0x000fda0003f05270 */
[----:B------:R-:W-:Y:S05]  /*04d0*/  @P0 BRA `(.L_x_68) ;  /* 0x0000000000800947 */ /* 0x000fea0003800000 */
[----:B0-----:R-:W0:Y:S01]  /*04e0*/  LDC.64 R14, c[0x0][0x398] ;  /* 0x0000e600ff0e7b82 */ /* 0x001e220000000a00 */
        /* <DEDUP_REMOVED lines=12> */
[----:B0-----:R-:W-:Y:S01]  /*05b0*/  IMAD.WIDE R14, R13, 0x4, R14 ;  /* 0x000000040d0e7825 */ /* 0x001fe200078e020e */
[----:B------:R-:W-:-:S02]  /*05c0*/  CS2R R24, SRZ ;  /* 0x0000000000187805 */ /* 0x000fc4000001ff00 */
[----:B------:R-:W-:Y:S02]  /*05d0*/  CS2R R22, SRZ ;  /* 0x0000000000167805 */ /* 0x000fe4000001ff00 */
        /* <DEDUP_REMOVED lines=10> */
[----:B------:R-:W5:Y:S04]  /*0680*/  LDG.E R16, desc[UR4][R14.64+0x14] ;  /* 0x000014040e107981 */ /* 0x000f68000c1e1900 */
[----:B------:R-:W5:Y:S04]  /*0690*/  LDG.E R13, desc[UR4][R14.64+0x18] ;  /* 0x000018040e0d7981 */ /* 0x000f68000c1e1900 */
[----:B------:R0:W5:Y:S02]  /*06a0*/  LDG.E R28, desc[UR4][R14.64+0x1c] ;  /* 0x00001c040e1c7981 */ /* 0x000164000c1e1900 */
[----:B0-----:R-:W-:-:S02]  /*06b0*/  CS2R R14, SRZ ;  /* 0x00000000000e7805 */ /* 0x001fc4000001ff00 */
[----:B------:R-:W-:Y:S02]  /*06c0*/  @P1 MOV R15, 0x3f800000 ;  /* 0x3f800000000f1802 */ /* 0x000fe40000000f00 */
[----:B------:R-:W-:-:S07]  /*06d0*/  @P0 MOV R14, 0x3f800000 ;  /* 0x3f800000000e0802 */ /* 0x000fce0000000f00 */
.L_x_68:
[----:B------:R-:W-:Y:S05]  /*06e0*/  BSYNC.RECONVERGENT B0 ;  /* 0x0000000000007941 */ /* 0x000fea0003800200 */
.L_x_66:
[----:B------:R-:W1:Y:S01]  /*06f0*/  LDCU UR6, c[0x0][0x360] ;  /* 0x00006c00ff0677ac */ /* 0x000e620008000800 */
[----:B-----5:R-:W-:Y:S01]  /*0700*/  FMUL R0, R8, R20 ;  /* 0x0000001408007220 */ /* 0x020fe20000400000 */
[----:B------:R-:W-:-:S03]  /*0710*/  FMUL R29, R5, R18 ;  /* 0x00000012051d7220 */ /* 0x000fc60000400000 */
[----:B------:R-:W-:Y:S01]  /*0720*/  FFMA R0, R9, R21, -R0 ;  /* 0x0000001509007223 */ /* 0x000fe20000000800 */
[-C--:B------:R-:W-:Y:S01]  /*0730*/  FFMA R29, R4, R19.reuse, R29 ;  /* 0x00000013041d7223 */ /* 0x080fe2000000001d */
[----:B-1----:R-:W-:Y:S02]  /*0740*/  IMAD R10, R10, UR6, R11 ;  /* 0x000000060a0a7c24 */ /* 0x002fe4000f8e020b */
[----:B------:R-:W-:Y:S01]  /*0750*/  FMUL R11, R4, R18 ;  /* 0x00000012040b7220 */ /* 0x000fe20000400000 */
[----:B------:R-:W1:Y:S03]  /*0760*/  LDCU UR6, c[0x0][0x364] ;  /* 0x00006c80ff0677ac */ /* 0x000e660008000800 */
[----:B------:R-:W-:-:S04]  /*0770*/  FFMA R11, R5, R19, -R11 ;  /* 0x00000013050b7223 */ /* 0x000fc8000000080b */
[----:B------:R-:W-:Y:S01]  /*0780*/  FADD R11, R0, R11 ;  /* 0x0000000b000b7221 */ /* 0x000fe20000000000 */
[----:B------:R-:W-:-:S04]  /*0790*/  FMUL R0, R9, R20 ;  /* 0x0000001409007220 */ /* 0x000fc80000400000 */
[----:B------:R-:W-:-:S04]  /*07a0*/  FFMA R0, R8, R21, R0 ;  /* 0x0000001508007223 */ /* 0x000fc80000000000 */
[----:B------:R-:W-:Y:S01]  /*07b0*/  FADD R0, R0, R29 ;  /* 0x0000001d00007221 */ /* 0x000fe20000000000 */
[-C--:B------:R-:W-:Y:S01]  /*07c0*/  FMUL R29, R6, R20.reuse ;  /* 0x00000014061d7220 */ /* 0x080fe20000400000 */
[----:B------:R-:W-:-:S03]  /*07d0*/  FMUL R20, R7, R20 ;  /* 0x0000001407147220 */ /* 0x000fc60000400000 */
[-C--:B------:R-:W-:Y:S01]  /*07e0*/  FFMA R29, R7, R21.reuse, -R29 ;  /* 0x00000015071d7223 */ /* 0x080fe2000000081d */
[----:B------:R-:W-:Y:S01]  /*07f0*/  FFMA R21, R6, R21, R20 ;  /* 0x0000001506157223 */ /* 0x000fe20000000014 */
[-C--:B------:R-:W-:Y:S01]  /*0800*/  FMUL R20, R2, R18.reuse ;  /* 0x0000001202147220 */ /* 0x080fe20000400000 */
[----:B------:R-:W-:-:S03]  /*0810*/  FMUL R18, R3, R18 ;  /* 0x0000001203127220 */ /* 0x000fc60000400000 */
[-C--:B------:R-:W-:Y:S01]  /*0820*/  FFMA R20, R3, R19.reuse, -R20 ;  /* 0x0000001303147223 */ /* 0x080fe20000000814 */
[----:B------:R-:W-:Y:S01]  /*0830*/  FFMA R18, R2, R19, R18 ;  /* 0x0000001302127223 */ /* 0x000fe20000000012 */
[CC--:B------:R-:W-:Y:S02]  /*0840*/  FMUL R19, R8.reuse, R16.reuse ;  /* 0x0000001008137220 */ /* 0x0c0fe40000400000 */
[----:B------:R-:W-:Y:S01]  /*0850*/  FADD R20, R29, R20 ;  /* 0x000000141d147221 */ /* 0x000fe20000000000 */
[----:B------:R-:W-:Y:S01]  /*0860*/  FADD R18, R21, R18 ;  /* 0x0000001215127221 */ /* 0x000fe20000000000 */
[CC--:B------:R-:W-:Y:S01]  /*0870*/  FFMA R19, R9.reuse, R17.reuse, -R19 ;  /* 0x0000001109137223 */ /* 0x0c0fe20000000813 */
[----:B------:R-:W-:Y:S01]  /*0880*/  FMUL R9, R9, R16 ;  /* 0x0000001009097220 */ /* 0x000fe20000400000 */
[----:B------:R-:W1:Y:S03]  /*0890*/  S2R R21, SR_TID.Y ;  /* 0x0000000000157919 */ /* 0x000e660000002200 */
[----:B------:R-:W-:Y:S01]  /*08a0*/  FFMA R9, R8, R17, R9 ;  /* 0x0000001108097223 */ /* 0x000fe20000000009 */
[----:B------:R-:W-:-:S04]  /*08b0*/  FMUL R8, R4, R28 ;  /* 0x0000001c04087220 */ /* 0x000fc80000400000 */
[C---:B------:R-:W-:Y:S01]  /*08c0*/  FFMA R8, R5.reuse, R13, -R8 ;  /* 0x0000000d05087223 */ /* 0x040fe20000000808 */
[----:B------:R-:W-:-:S04]  /*08d0*/  FMUL R5, R5, R28 ;  /* 0x0000001c05057220 */ /* 0x000fc80000400000 */
[----:B------:R-:W-:Y:S01]  /*08e0*/  FFMA R4, R4, R13, R5 ;  /* 0x0000000d04047223 */ /* 0x000fe20000000005 */
[----:B------:R-:W-:-:S03]  /*08f0*/  FMUL R5, R6, R16 ;  /* 0x0000001006057220 */ /* 0x000fc60000400000 */
[----:B------:R-:W-:Y:S01]  /*0900*/  FADD R4, R9, R4 ;  /* 0x0000000409047221 */ /* 0x000fe20000000000 */
[C---:B------:R-:W-:Y:S01]  /*0910*/  FMUL R9, R7.reuse, R16 ;  /* 0x0000001007097220 */ /* 0x040fe20000400000 */
[-C--:B------:R-:W-:Y:S01]  /*0920*/  FFMA R7, R7, R17.reuse, -R5 ;  /* 0x0000001107077223 */ /* 0x080fe20000000805 */
[CC--:B------:R-:W-:Y:S01]  /*0930*/  FMUL R5, R3.reuse, R28.reuse ;  /* 0x0000001c03057220 */ /* 0x0c0fe20000400000 */
[----:B------:R-:W-:Y:S01]  /*0940*/  FMUL R16, R2, R28 ;  /* 0x0000001c02107220 */ /* 0x000fe20000400000 */
[----:B------:R-:W-:Y:S01]  /*0950*/  FFMA R6, R6, R17, R9 ;  /* 0x0000001106067223 */ /* 0x000fe20000000009 */
[----:B------:R-:W-:Y:S01]  /*0960*/  FMUL R9, R0, R15 ;  /* 0x0000000f00097220 */ /* 0x000fe20000400000 */
[-C--:B------:R-:W-:Y:S01]  /*0970*/  FFMA R5, R2, R13.reuse, R5 ;  /* 0x0000000d02057223 */ /* 0x080fe20000000005 */
[----:B------:R-:W-:Y:S01]  /*0980*/  FFMA R16, R3, R13, -R16 ;  /* 0x0000000d03107223 */ /* 0x000fe20000000810 */
[-C--:B------:R-:W-:Y:S01]  /*0990*/  FMUL R2, R0, R25.reuse ;  /* 0x0000001900027220 */ /* 0x080fe20000400000 */
[C---:B------:R-:W-:Y:S01]  /*09a0*/  FMUL R3, R11.reuse, R25 ;  /* 0x000000190b037220 */ /* 0x040fe20000400000 */
[----:B------:R-:W-:-:S02]  /*09b0*/  FMUL R13, R11, R15 ;  /* 0x0000000f0b0d7220 */ /* 0x000fc40000400000 */
[CC--:B------:R-:W-:Y:S01]  /*09c0*/  FFMA R17, R11.reuse, R26.reuse, R2 ;  /* 0x0000001a0b117223 */ /* 0x0c0fe20000000002 */
[C---:B------:R-:W-:Y:S01]  /*09d0*/  FFMA R2, R0.reuse, R26, -R3 ;  /* 0x0000001a00027223 */ /* 0x040fe20000000803 */
[-C--:B------:R-:W-:Y:S01]  /*09e0*/  FFMA R0, R0, R22.reuse, -R13 ;  /* 0x0000001600007223 */ /* 0x080fe2000000080d */
[C---:B------:R-:W-:Y:S01]  /*09f0*/  FMUL R3, R18.reuse, R27 ;  /* 0x0000001b12037220 */ /* 0x040fe20000400000 */
[----:B------:R-:W-:Y:S01]  /*0a00*/  FMUL R13, R18, R23 ;  /* 0x00000017120d7220 */ /* 0x000fe20000400000 */
[----:B------:R-:W-:Y:S01]  /*0a10*/  FFMA R11, R11, R22, R9 ;  /* 0x000000160b0b7223 */ /* 0x000fe20000000009 */
[C---:B------:R-:W-:Y:S01]  /*0a20*/  FMUL R9, R20.reuse, R27 ;  /* 0x0000001b14097220 */ /* 0x040fe20000400000 */
[C---:B------:R-:W-:Y:S01]  /*0a30*/  FFMA R28, R20.reuse, R14, R3 ;  /* 0x0000000e141c7223 */ /* 0x040fe20000000003 */
[C---:B------:R-:W-:Y:S01]  /*0a40*/  FFMA R13, R20.reuse, R24, R13 ;  /* 0x00000018140d7223 */ /* 0x040fe2000000000d */
[----:B------:R-:W-:Y:S01]  /*0a50*/  FMUL R3, R20, R23 ;  /* 0x0000001714037220 */ /* 0x000fe20000400000 */
[----:B------:R-:W-:-:S02]  /*0a60*/  FFMA R9, R18, R14, -R9 ;  /* 0x0000000e12097223 */ /* 0x000fc40000000809 */
[----:B------:R-:W-:Y:S01]  /*0a70*/  FADD R17, R17, R13 ;  /* 0x0000000d11117221 */ /* 0x000fe20000000000 */
[----:B------:R-:W-:Y:S01]  /*0a80*/  FFMA R3, R18, R24, -R3 ;  /* 0x0000001812037223 */ /* 0x000fe20000000803 */
[----:B-1----:R-:W-:Y:S01]  /*0a90*/  IMAD R18, R12, UR6, R21 ;  /* 0x000000060c127c24 */ /* 0x002fe2000f8e0215 */
[----:B------:R-:W-:Y:S01]  /*0aa0*/  SHF.L.U32 R21, R10, 0x3, RZ ;  /* 0x000000030a157819 */ /* 0x000fe200000006ff */
[----:B------:R-:W1:Y:S04]  /*0ab0*/  LDC.64 R12, c[0x0][0x3a8] ;  /* 0x0000ea00ff0c7b82 */ /* 0x000e680000000a00 */
[----:B-1----:R-:W-:-:S04]  /*0ac0*/  IMAD.WIDE.U32 R12, R21, 0x4, R12 ;  /* 0x00000004150c7825 */ /* 0x002fc800078e000c */
[----:B------:R-:W-:Y:S01]  /*0ad0*/  IMAD R21, R21, UR7, R18 ;  /* 0x0000000715157c24 */ /* 0x000fe2000f8e0212 */
[----:B------:R-:W2:Y:S01]  /*0ae0*/  LDG.E R10, desc[UR4][R12.64] ;  /* 0x000000040c0a7981 */ /* 0x000ea2000c1e1900 */
[----:B------:R-:W-:Y:S01]  /*0af0*/  FADD R18, R2, R3 ;  /* 0x0000000302127221 */ /* 0x000fe20000000000 */
[----:B------:R-:W-:Y:S01]  /*0b00*/  FADD R28, R11, R28 ;  /* 0x0000001c0b1c7221 */ /* 0x000fe20000000000 */
[----:B------:R-:W1:Y:S01]  /*0b10*/  LDC.64 R2, c[0x0][0x388] ;  /* 0x0000e200ff027b82 */ /* 0x000e620000000a00 */
[----:B------:R-:W-:Y:S01]  /*0b20*/  FADD R0, R0, R9 ;  /* 0x0000000900007221 */ /* 0x000fe20000000000 */
[----:B--2---:R-:W-:Y:S01]  /*0b30*/  FMUL R17, R17, R10 ;  /* 0x0000000a11117220 */ /* 0x004fe20000400000 */
[----:B-1----:R-:W-:-:S05]  /*0b40*/  IMAD.WIDE.U32 R10, R21, 0x4, R2 ;  /* 0x00000004150a7825 */ /* 0x002fca00078e0002 */
[----:B------:R1:W-:Y:S04]  /*0b50*/  STG.E desc[UR4][R10.64], R17 ;  /* 0x000000110a007986 */ /* 0x0003e8000c101904 */
[----:B------:R-:W2:Y:S01]  /*0b60*/  LDG.E R9, desc[UR4][R12.64+0x4] ;  /* 0x000004040c097981 */ /* 0x000ea2000c1e1900 */
[----:B------:R-:W-:-:S05]  /*0b70*/  IADD3 R29, PT, PT, R21, UR7, RZ ;  /* 0x00000007151d7c10 */ /* 0x000fca000fffe0ff */
[----:B------:R-:W-:-:S04]  /*0b80*/  IMAD.WIDE.U32 R20, R29, 0x4, R2 ;  /* 0x000000041d147825 */ /* 0x000fc800078e0002 */
[----:B--2---:R-:W-:-:S05]  /*0b90*/  FMUL R18, R18, R9 ;  /* 0x0000000912127220 */ /* 0x004fca0000400000 */
[----:B------:R-:W-:Y:S04]  /*0ba0*/  STG.E desc[UR4][R20.64], R18 ;  /* 0x0000001214007986 */ /* 0x000fe8000c101904 */
[----:B------:R-:W2:Y:S01]  /*0bb0*/  LDG.E R9, desc[UR4][R12.64+0x8] ;  /* 0x000008040c097981 */ /* 0x000ea2000c1e1900 */
[----:B-1----:R-:W-:Y:S01]  /*0bc0*/  IADD3 R11, PT, PT, R29, UR7, RZ ;  /* 0x000000071d0b7c10 */ /* 0x002fe2000fffe0ff */
[----:B--2---:R-:W-:-:S04]  /*0bd0*/  FMUL R9, R28, R9 ;  /* 0x000000091c097220 */ /* 0x004fc80000400000 */
[----:B------:R-:W-:-:S05]  /*0be0*/  IMAD.WIDE.U32 R28, R11, 0x4, R2 ;  /* 0x000000040b1c7825 */ /* 0x000fca00078e0002 */
[----:B------:R1:W-:Y:S04]  /*0bf0*/  STG.E desc[UR4][R28.64], R9 ;  /* 0x000000091c007986 */ /* 0x0003e8000c101904 */
[----:B------:R-:W2:Y:S01]  /*0c00*/  LDG.E R17, desc[UR4][R12.64+0xc] ;  /* 0x00000c040c117981 */ /* 0x000ea2000c1e1900 */
[----:B-1----:R-:W-:-:S05]  /*0c10*/  IADD3 R9, PT, PT, R11, UR7, RZ ;  /* 0x000000070b097c10 */ /* 0x002fca000fffe0ff */
[----:B------:R-:W-:-:S04]  /*0c20*/  IMAD.WIDE.U32 R10, R9, 0x4, R2 ;  /* 0x00000004090a7825 */ /* 0x000fc800078e0002 */
[----:B--2---:R-:W-:-:S05]  /*0c30*/  FMUL R17, R0, R17 ;  /* 0x0000001100117220 */ /* 0x004fca0000400000 */
[----:B------:R1:W-:Y:S04]  /*0c40*/  STG.E desc[UR4][R10.64], R17 ;  /* 0x000000110a007986 */ /* 0x0003e8000c101904 */
[----:B------:R-:W2:Y:S01]  /*0c50*/  LDG.E R0, desc[UR4][R12.64+0x10] ;  /* 0x000010040c007981 */ /* 0x000ea2000c1e1900 */
[----:B------:R-:W-:Y:S01]  /*0c60*/  FADD R5, R6, R5 ;  /* 0x0000000506057221 */ /* 0x000fe20000000000 */
[----:B------:R-:W-:Y:S01]  /*0c70*/  FADD R16, R7, R16 ;  /* 0x0000001007107221 */ /* 0x000fe20000000000 */
[----:B------:R-:W-:Y:S01]  /*0c80*/  FADD R8, R19, R8 ;  /* 0x0000000813087221 */ /* 0x000fe20000000000 */
[----:B------:R-:W-:Y:S01]  /*0c90*/  FMUL R7, R4, R25 ;  /* 0x0000001904077220 */ /* 0x000fe20000400000 */
[----:B------:R-:W-:Y:S01]  /*0ca0*/  IADD3 R19, PT, PT, R9, UR7, RZ ;  /* 0x0000000709137c10 */ /* 0x000fe2000fffe0ff */
[----:B-1----:R-:W-:-:S02]  /*0cb0*/  FMUL R17, R5, R23 ;  /* 0x0000001705117220 */ /* 0x002fc40000400000 */
[----:B------:R-:W-:Y:S02]  /*0cc0*/  FFMA R7, R8, R26, R7 ;  /* 0x0000001a08077223 */ /* 0x000fe40000000007 */
[----:B------:R-:W-:-:S04]  /*0cd0*/  FFMA R6, R16, R24, R17 ;  /* 0x0000001810067223 */ /* 0x000fc80000000011 */
[----:B------:R-:W-:Y:S01]  /*0ce0*/  FADD R9, R7, R6 ;  /* 0x0000000607097221 */ /* 0x000fe20000000000 */
[----:B------:R-:W-:-:S04]  /*0cf0*/  IMAD.WIDE.U32 R6, R19, 0x4, R2 ;  /* 0x0000000413067825 */ /* 0x000fc800078e0002 */
[----:B--2---:R-:W-:-:S05]  /*0d00*/  FMUL R9, R9, R0 ;  /* 0x0000000009097220 */ /* 0x004fca0000400000 */
[----:B------:R1:W-:Y:S04]  /*0d10*/  STG.E desc[UR4][R6.64], R9 ;  /* 0x0000000906007986 */ /* 0x0003e8000c101904 */
[----:B------:R-:W2:Y:S01]  /*0d20*/  LDG.E R17, desc[UR4][R12.64+0x14] ;  /* 0x000014040c117981 */ /* 0x000ea2000c1e1900 */
[----:B------:R-:W-:Y:S01]  /*0d30*/  FMUL R25, R8, R25 ;  /* 0x0000001908197220 */ /* 0x000fe20000400000 */
[----:B------:R-:W-:Y:S01]  /*0d40*/  FMUL R0, R16, R23 ;  /* 0x0000001710007220 */ /* 0x000fe20000400000 */
[----:B------:R-:W-:Y:S02]  /*0d50*/  IADD3 R19, PT, PT, R19, UR7, RZ ;  /* 0x0000000713137c10 */ /* 0x000fe4000fffe0ff */
[----:B------:R-:W-:Y:S01]  /*0d60*/  FFMA R25, R4, R26, -R25 ;  /* 0x0000001a04197223 */ /* 0x000fe20000000819 */
[----:B------:R-:W-:-:S02]  /*0d70*/  FFMA R0, R5, R24, -R0 ;  /* 0x0000001805007223 */ /* 0x000fc40000000800 */
[----:B------:R-:W-:-:S04]  /*0d80*/  IMAD.WIDE.U32 R10, R19, 0x4, R2 ;  /* 0x00000004130a7825 */ /* 0x000fc800078e0002 */
[----:B------:R-:W-:-:S04]  /*0d90*/  FADD R0, R25, R0 ;  /* 0x0000000019007221 */ /* 0x000fc80000000000 */
[----:B--2---:R-:W-:-:S05]  /*0da0*/  FMUL R17, R0, R17 ;  /* 0x0000001100117220 */ /* 0x004fca0000400000 */
[----:B------:R-:W-:Y:S04]  /*0db0*/  STG.E desc[UR4][R10.64], R17 ;  /* 0x000000110a007986 */ /* 0x000fe8000c101904 */
[----:B------:R-:W2:Y:S01]  /*0dc0*/  LDG.E R21, desc[UR4][R12.64+0x18] ;  /* 0x000018040c157981 */ /* 0x000ea2000c1e1900 */
[----:B-1----:R-:W-:Y:S01]  /*0dd0*/  FMUL R7, R4, R15 ;  /* 0x0000000f04077220 */ /* 0x002fe20000400000 */
[----:B------:R-:W-:Y:S01]  /*0de0*/  FMUL R9, R5, R27 ;  /* 0x0000001b05097220 */ /* 0x000fe20000400000 */
[----:B------:R-:W-:Y:S02]  /*0df0*/  IADD3 R19, PT, PT, R19, UR7, RZ ;  /* 0x0000000713137c10 */ /* 0x000fe4000fffe0ff */
[----:B------:R-:W-:Y:S01]  /*0e00*/  FFMA R7, R8, R22, R7 ;  /* 0x0000001608077223 */ /* 0x000fe20000000007 */
[----:B------:R-:W-:-:S04]  /*0e10*/  FFMA R0, R16, R14, R9 ;  /* 0x0000000e10007223 */ /* 0x000fc80000000009 */
[----:B------:R-:W-:Y:S01]  /*0e20*/  FADD R0, R7, R0 ;  /* 0x0000000007007221 */ /* 0x000fe20000000000 */
[----:B------:R-:W-:-:S04]  /*0e30*/  IMAD.WIDE.U32 R6, R19, 0x4, R2 ;  /* 0x0000000413067825 */ /* 0x000fc800078e0002 */
[----:B--2---:R-:W-:-:S05]  /*0e40*/  FMUL R21, R0, R21 ;  /* 0x0000001500157220 */ /* 0x004fca0000400000 */
[----:B------:R-:W-:Y:S04]  /*0e50*/  STG.E desc[UR4][R6.64], R21 ;  /* 0x0000001506007986 */ /* 0x000fe8000c101904 */
[----:B------:R-:W2:Y:S01]  /*0e60*/  LDG.E R0, desc[UR4][R12.64+0x1c] ;  /* 0x00001c040c007981 */ /* 0x000ea2000c1e1900 */
[----:B0-----:R-:W-:Y:S01]  /*0e70*/  FMUL R15, R8, R15 ;  /* 0x0000000f080f7220 */ /* 0x001fe20000400000 */
[----:B------:R-:W-:Y:S01]  /*0e80*/  FMUL R16, R16, R27 ;  /* 0x0000001b10107220 */ /* 0x000fe20000400000 */
[----:B------:R-:W-:Y:S02]  /*0e90*/  IADD3 R19, PT, PT, R19, UR7, RZ ;  /* 0x0000000713137c10 */ /* 0x000fe4000fffe0ff */
[----:B------:R-:W-:Y:S01]  /*0ea0*/  FFMA R15, R4, R22, -R15 ;  /* 0x00000016040f7223 */ /* 0x000fe2000000080f */
[----:B------:R-:W-:-:S02]  /*0eb0*/  FFMA R16, R5, R14, -R16 ;  /* 0x0000000e05107223 */ /* 0x000fc40000000810 */
[----:B------:R-:W-:-:S04]  /*0ec0*/  IMAD.WIDE.U32 R2, R19, 0x4, R2 ;  /* 0x0000000413027825 */ /* 0x000fc800078e0002 */
[----:B------:R-:W-:-:S04]  /*0ed0*/  FADD R15, R15, R16 ;  /* 0x000000100f0f7221 */ /* 0x000fc80000000000 */
[----:B--2---:R-:W-:-:S05]  /*0ee0*/  FMUL R15, R15, R0 ;  /* 0x000000000f0f7220 */ /* 0x004fca0000400000 */
[----:B------:R-:W-:Y:S01]  /*0ef0*/  STG.E desc[UR4][R2.64], R15 ;  /* 0x0000000f02007986 */ /* 0x000fe2000c101904 */
[----:B------:R-:W-:Y:S05]  /*0f00*/  EXIT ;  /* 0x000000000000794d */ /* 0x000fea0003800000 */
.L_x_69:
        /* <DEDUP_REMOVED lines=15> */
.L_x_81:


//--------------------- .text._Z17kernel_func_wt_fliPfS_S_PsS_i --------------------------
	.section	.text._Z17kernel_func_wt_fliPfS_S_PsS_i,"ax",@progbits
	.align	128
        .global         _Z17kernel_func_wt_fliPfS_S_PsS_i
        .type           _Z17kernel_func_wt_fliPfS_S_PsS_i,@function
        .size           _Z17kernel_func_wt_fliPfS_S_PsS_i,(.L_x_82 - _Z17kernel_func_wt_fliPfS_S_PsS_i)
        .other          _Z17kernel_func_wt_fliPfS_S_PsS_i,@"STO_CUDA_ENTRY STV_DEFAULT"
_Z17kernel_func_wt_fliPfS_S_PsS_i:
.text._Z17kernel_func_wt_fliPfS_S_PsS_i:
[----:B------:R-:W-:Y:S01]  /*0000*/  LDC R1, c[0x0][0x37c] ;  /* 0x0000df00ff017b82 */ /* 0x000fe20000000800 */
[----:B------:R-:W0:Y:S01]  /*0010*/  S2R R17, SR_TID.X ;  /* 0x0000000000117919 */ /* 0x000e220000002100 */
[----:B------:R-:W0:Y:S01]  /*0020*/  LDCU UR4, c[0x0][0x360] ;  /* 0x00006c00ff0477ac */ /* 0x000e220008000800 */
[----:B------:R-:W0:Y:S01]  /*0030*/  S2R R0, SR_CTAID.X ;  /* 0x0000000000007919 */ /* 0x000e220000002500 */
[----:B------:R-:W1:Y:S01]  /*0040*/  LDCU UR5, c[0x0][0x380] ;  /* 0x00007000ff0577ac */ /* 0x000e620008000800 */
[----:B0-----:R-:W-:-:S05]  /*0050*/  IMAD R17, R0, UR4, R17 ;  /* 0x0000000400117c24 */ /* 0x001fca000f8e0211 */
[----:B-1----:R-:W-:-:S13]  /*0060*/  ISETP.GE.U32.AND P0, PT, R17, UR5, PT ;  /* 0x0000000511007c0c */ /* 0x002fda000bf06070 */
[----:B------:R-:W-:Y:S05]  /*0070*/  @P0 EXIT ;  /* 0x000000000000094d */ /* 0x000fea0003800000 */
[----:B------:R-:W0:Y:S01]  /*0080*/  LDC.64 R2, c[0x0][0x3a0] ;  /* 0x0000e800ff027b82 */ /* 0x000e220000000a00 */
[----:B------:R-:W1:Y:S01]  /*0090*/  LDCU.64 UR4, c[0x0][0x358] ;  /* 0x00006b00ff0477ac */ /* 0x000e620008000a00 */
[----:B------:R-:W-:-:S05]  /*00a0*/  SHF.L.U32 R5, R17, 0x1, RZ ;  /* 0x0000000111057819 */ /* 0x000fca00000006ff */
[----:B0-----:R-:W-:-:S05]  /*00b0*/  IMAD.WIDE.U32 R2, R5, 0x2, R2 ;  /* 0x0000000205027825 */ /* 0x001fca00078e0002 */
[----:B-1----:R-:W2:Y:S04]  /*00c0*/  LDG.E.U16 R9, desc[UR4][R2.64] ;  /* 0x0000000402097981 */ /* 0x002ea8000c1e1500 */
[----:B------:R-:W2:Y:S02]  /*00d0*/  LDG.E.U16 R4, desc[UR4][R2.64+0x2] ;  /* 0x0000020402047981 */ /* 0x000ea4000c1e1500 */
[----:B--2---:R-:W-:-:S04]  /*00e0*/  LOP3.LUT R0, R9, R4, RZ, 0xfc, !PT ;  /* 0x0000000409007212 */ /* 0x004fc800078efcff */
[----:B------:R-:W-:-:S04]  /*00f0*/  PRMT R0, R0, 0x9910, RZ ;  /* 0x0000991000007816 */ /* 0x000fc800000000ff */
[----:B------:R-:W-:-:S13]  /*0100*/  ISETP.GE.AND P0, PT, R0, RZ, PT ;  /* 0x000000ff0000720c */ /* 0x000fda0003f06270 */
[----:B------:R-:W-:Y:S05]  /*0110*/  @!P0 EXIT ;  /* 0x000000000000894d */ /* 0x000fea0003800000 */
[----:B------:R-:W0:Y:S01]  /*0120*/  LDC.64 R2, c[0x0][0x398] ;  /* 0x0000e600ff027b82 */ /* 0x000e220000000a00 */
[----:B------:R-:W-:-:S07]  /*0130*/  SHF.L.U32 R17, R17, 0x3, RZ ;  /* 0x0000000311117819 */ /* 0x000fce00000006ff */
[----:B------:R-:W1:Y:S01]  /*0140*/  LDC.64 R22, c[0x0][0x390] ;  /* 0x0000e400ff167b82 */ /* 0x000e620000000a00 */
[----:B0-----:R-:W-:-:S05]  /*0150*/  IMAD.WIDE.U32 R8, R9, 0x20, R2 ;  /* 0x0000002009087825 */ /* 0x001fca00078e0002 */
[----:B------:R-:W2:Y:S01]  /*0160*/  LDG.E R24, desc[UR4][R8.64+0x4] ;  /* 0x0000040408187981 */ /* 0x000ea2000c1e1900 */
[----:B-1----:R-:W-:-:S03]  /*0170*/  IMAD.WIDE.U32 R22, R17, 0x4, R22 ;  /* 0x0000000411167825 */ /* 0x002fc600078e0016 */
[----:B------:R-:W3:Y:S04]  /*0180*/  LDG.E R12, desc[UR4][R8.64] ;  /* 0x00000004080c7981 */ /* 0x000ee8000c1e1900 */
[----:B------:R-:W2:Y:S04]  /*0190*/  LDG.E R11, desc[UR4][R22.64+0x4] ;  /* 0x00000404160b7981 */ /* 0x000ea8000c1e1900 */
[----:B------:R-:W4:Y:S04]  /*01a0*/  LDG.E R5, desc[UR4][R22.64+0xc] ;  /* 0x00000c0416057981 */ /* 0x000f28000c1e1900 */
[----:B------:R-:W5:Y:S04]  /*01b0*/  LDG.E R7, desc[UR4][R22.64] ;  /* 0x0000000416077981 */ /* 0x000f68000c1e1900 */
        /* <DEDUP_REMOVED lines=8> */
[----:B------:R0:W5:Y:S01]  /*0240*/  LDG.E R25, desc[UR4][R22.64+0x18] ;  /* 0x0000180416197981 */ /* 0x000162000c1e1900 */
[----:B------:R-:W-:-:S03]  /*0250*/  IMAD.WIDE.U32 R2, R4, 0x20, R2 ;  /* 0x0000002004027825 */ /* 0x000fc600078e0002 */
[----:B------:R-:W5:Y:S04]  /*0260*/  LDG.E R20, desc[UR4][R8.64+0x1c] ;  /* 0x00001c0408147981 */ /* 0x000f68000c1e1900 */
[----:B------:R-:W5:Y:S04]  /*0270*/  LDG.E R18, desc[UR4][R8.64+0x18] ;  /* 0x0000180408127981 */ /* 0x000f68000c1e1900 */
[----:B------:R-:W5:Y:S04]  /*0280*/  LDG.E R8, desc[UR4][R2.64+0xc] ;  /* 0x00000c0402087981 */ /* 0x000f68000c1e1900 */
[----:B------:R-:W5:Y:S01]  /*0290*/  LDG.E R9, desc[UR4][R2.64+0x8] ;  /* 0x0000080402097981 */ /* 0x000f62000c1e1900 */
[C---:B--2---:R-:W-:Y:S01]  /*02a0*/  FMUL R15, R24.reuse, R11 ;  /* 0x0000000b180f7220 */ /* 0x044fe20000400000 */
[----:B----4-:R-:W-:Y:S01]  /*02b0*/  FMUL R4, R24, R5 ;  /* 0x0000000518047220 */ /* 0x010fe20000400000 */
[----:B---3--:R-:W-:-:S02]  /*02c0*/  FMUL R29, R12, R11 ;  /* 0x0000000b0c1d7220 */ /* 0x008fc40000400000 */
[C---:B-----5:R-:W-:Y:S01]  /*02d0*/  FFMA R15, R12.reuse, R7, -R15 ;  /* 0x000000070c0f7223 */ /* 0x060fe2000000080f */
[C---:B------:R-:W-:Y:S01]  /*02e0*/  FFMA R4, R12.reuse, R13, -R4 ;  /* 0x0000000d0c047223 */ /* 0x040fe20000000804 */
[----:B------:R-:W-:Y:S01]  /*02f0*/  FMUL R12, R12, R5 ;  /* 0x000000050c0c7220 */ /* 0x000fe20000400000 */
[----:B0-----:R-:W-:Y:S01]  /*0300*/  FFMA R23, R24, R7, R29 ;  /* 0x0000000718177223 */ /* 0x001fe2000000001d */
[----:B------:R-:W-:Y:S02]  /*0310*/  FMUL R14, R16, R11 ;  /* 0x0000000b100e7220 */ /* 0x000fe40000400000 */
[----:B------:R-:W-:Y:S01]  /*0320*/  FFMA R24, R24, R13, R12 ;  /* 0x0000000d18187223 */ /* 0x000fe2000000000c */
[C---:B------:R-:W-:Y:S01]  /*0330*/  FMUL R11, R10.reuse, R11 ;  /* 0x0000000b0a0b7220 */ /* 0x040fe20000400000 */
[----:B------:R-:W-:-:S03]  /*0340*/  FFMA R12, R10, R7, -R14 ;  /* 0x000000070a0c7223 */ /* 0x000fc6000000080e */
[C---:B------:R-:W-:Y:S01]  /*0350*/  FFMA R14, R16.reuse, R7, R11 ;  /* 0x00000007100e7223 */ /* 0x040fe2000000000b */
[-C--:B------:R-:W-:Y:S01]  /*0360*/  FMUL R11, R16, R5.reuse ;  /* 0x00000005100b7220 */ /* 0x080fe20000400000 */
[----:B------:R-:W2:Y:S01]  /*0370*/  LDG.E R7, desc[UR4][R2.64+0x4] ;  /* 0x0000040402077981 */ /* 0x000ea2000c1e1900 */
[C---:B------:R-:W-:Y:S02]  /*0380*/  FMUL R5, R10.reuse, R5 ;  /* 0x000000050a057220 */ /* 0x040fe40000400000 */
[-C--:B------:R-:W-:Y:S02]  /*0390*/  FFMA R11, R10, R13.reuse, -R11 ;  /* 0x0000000d0a0b7223 */ /* 0x080fe4000000080b */
[----:B------:R-:W3:Y:S01]  /*03a0*/  LDG.E R10, desc[UR4][R2.64] ;  /* 0x00000004020a7981 */ /* 0x000ee2000c1e1900 */
[----:B------:R-:W-:Y:S01]  /*03b0*/  FFMA R13, R16, R13, R5 ;  /* 0x0000000d100d7223 */ /* 0x000fe20000000005 */
[C---:B------:R-:W-:Y:S01]  /*03c0*/  FMUL R5, R0.reuse, R19 ;  /* 0x0000001300057220 */ /* 0x040fe20000400000 */
[----:B------:R-:W-:-:S03]  /*03d0*/  FMUL R22, R0, R27 ;  /* 0x0000001b00167220 */ /* 0x000fc60000400000 */
[C---:B------:R-:W-:Y:S01]  /*03e0*/  FFMA R16, R6.reuse, R21, -R5 ;  /* 0x0000001506107223 */ /* 0x040fe20000000805 */
[C---:B------:R-:W-:Y:S01]  /*03f0*/  FMUL R5, R6.reuse, R19 ;  /* 0x0000001306057220 */ /* 0x040fe20000400000 */
[C---:B------:R-:W-:Y:S01]  /*0400*/  FFMA R29, R6.reuse, R25, -R22 ;  /* 0x00000019061d7223 */ /* 0x040fe20000000816 */
[----:B------:R-:W-:Y:S02]  /*0410*/  FMUL R22, R6, R27 ;  /* 0x0000001b06167220 */ /* 0x000fe40000400000 */
[C---:B------:R-:W-:Y:S01]  /*0420*/  FFMA R26, R0.reuse, R21, R5 ;  /* 0x00000015001a7223 */ /* 0x040fe20000000005 */
[----:B------:R-:W4:Y:S01]  /*0430*/  LDG.E R6, desc[UR4][R2.64+0x10] ;  /* 0x0000100402067981 */ /* 0x000f22000c1e1900 */
[----:B------:R-:W-:-:S03]  /*0440*/  FFMA R22, R0, R25, R22 ;  /* 0x0000001900167223 */ /* 0x000fc60000000016 */
[----:B------:R-:W5:Y:S01]  /*0450*/  LDG.E R0, desc[UR4][R2.64+0x14] ;  /* 0x0000140402007981 */ /* 0x000f62000c1e1900 */
[----:B------:R-:W-:-:S03]  /*0460*/  FADD R5, R15, R16 ;  /* 0x000000100f057221 */ /* 0x000fc60000000000 */
[----:B------:R-:W4:Y:S04]  /*0470*/  LDG.E R15, desc[UR4][R2.64+0x1c] ;  /* 0x00001c04020f7981 */ /* 0x000f28000c1e1900 */
[----:B------:R0:W4:Y:S01]  /*0480*/  LDG.E R16, desc[UR4][R2.64+0x18] ;  /* 0x0000180402107981 */ /* 0x000122000c1e1900 */
[----:B------:R-:W-:Y:S01]  /*0490*/  FADD R4, R4, R29 ;  /* 0x0000001d04047221 */ /* 0x000fe20000000000 */
[----:B------:R-:W-:Y:S01]  /*04a0*/  FADD R24, R24, R22 ;  /* 0x0000001618187221 */ /* 0x000fe20000000000 */
[-C--:B------:R-:W-:Y:S01]  /*04b0*/  FMUL R29, R20, R19.reuse ;  /* 0x00000013141d7220 */ /* 0x080fe20000400000 */
[C---:B------:R-:W-:Y:S01]  /*04c0*/  FMUL R22, R18.reuse, R19 ;  /* 0x0000001312167220 */ /* 0x040fe20000400000 */
[----:B------:R-:W-:Y:S02]  /*04d0*/  FADD R23, R23, R26 ;  /* 0x0000001a17177221 */ /* 0x000fe40000000000 */
[-C--:B------:R-:W-:Y:S01]  /*04e0*/  FFMA R19, R18, R21.reuse, -R29 ;  /* 0x0000001512137223 */ /* 0x080fe2000000081d */
[----:B------:R-:W-:Y:S01]  /*04f0*/  FFMA R21, R20, R21, R22 ;  /* 0x0000001514157223 */ /* 0x000fe20000000016 */
[----:B0-----:R-:W-:Y:S01]  /*0500*/  FMUL R3, R24, R8 ;  /* 0x0000000818037220 */ /* 0x001fe20000400000 */
[-C--:B------:R-:W-:Y:S01]  /*0510*/  FMUL R26, R20, R27.reuse ;  /* 0x0000001b141a7220 */ /* 0x080fe20000400000 */
[----:B------:R-:W-:-:S02]  /*0520*/  FMUL R27, R18, R27 ;  /* 0x0000001b121b7220 */ /* 0x000fc40000400000 */
[----:B------:R-:W-:Y:S01]  /*0530*/  FFMA R3, R4, R9, R3 ;  /* 0x0000000904037223 */ /* 0x000fe20000000003 */
[-C--:B------:R-:W-:Y:S01]  /*0540*/  FFMA R18, R18, R25.reuse, -R26 ;  /* 0x0000001912127223 */ /* 0x080fe2000000081a */
[----:B------:R-:W-:Y:S01]  /*0550*/  FFMA R20, R20, R25, R27 ;  /* 0x0000001914147223 */ /* 0x000fe2000000001b */
[----:B------:R-:W-:-:S04]  /*0560*/  FMUL R27, R4, R8 ;  /* 0x00000008041b7220 */ /* 0x000fc80000400000 */
[----:B------:R-:W-:Y:S01]  /*0570*/  FFMA R27, R24, R9, -R27 ;  /* 0x00000009181b7223 */ /* 0x000fe2000000081b */
[----:B--2---:R-:W-:-:S04]  /*0580*/  FMUL R22, R23, R7 ;  /* 0x0000000717167220 */ /* 0x004fc80000400000 */
[----:B---3--:R-:W-:-:S04]  /*0590*/  FFMA R22, R5, R10, R22 ;  /* 0x0000000a05167223 */ /* 0x008fc80000000016 */
[----:B------:R-:W-:Y:S02]  /*05a0*/  FADD R25, R22, R3 ;  /* 0x0000000316197221 */ /* 0x000fe40000000000 */
[----:B------:R-:W0:Y:S01]  /*05b0*/  LDC.64 R2, c[0x0][0x3a8] ;  /* 0x0000ea00ff027b82 */ /* 0x000e220000000a00 */
[----:B------:R-:W-:-:S04]  /*05c0*/  FMUL R22, R5, R7 ;  /* 0x0000000705167220 */ /* 0x000fc80000400000 */
[C---:B------:R-:W-:Y:S01]  /*05d0*/  FFMA R22, R23.reuse, R10, -R22 ;  /* 0x0000000a17167223 */ /* 0x040fe20000000816 */
[-C--:B-----5:R-:W-:Y:S01]  /*05e0*/  FMUL R26, R23, R0.reuse ;  /* 0x00000000171a7220 */ /* 0x0a0fe20000400000 */
[----:B------:R-:W-:-:S03]  /*05f0*/  FMUL R28, R5, R0 ;  /* 0x00000000051c7220 */ /* 0x000fc60000400000 */
[----:B----4-:R-:W-:Y:S01]  /*0600*/  FFMA R26, R5, R6, R26 ;  /* 0x00000006051a7223 */ /* 0x010fe2000000001a */
[----:B------:R-:W-:Y:S01]  /*0610*/  FMUL R5, R24, R15 ;  /* 0x0000000f18057220 */ /* 0x000fe20000400000 */
[----:B------:R-:W-:Y:S01]  /*0620*/  FADD R22, R22, R27 ;  /* 0x0000001b16167221 */ /* 0x000fe20000000000 */
[----:B0-----:R-:W-:-:S04]  /*0630*/  IMAD.WIDE.U32 R2, R17, 0x4, R2 ;  /* 0x0000000411027825 */ /* 0x001fc800078e0002 */
[C---:B------:R-:W-:Y:S01]  /*0640*/  FFMA R5, R4.reuse, R16, R5 ;  /* 0x0000001004057223 */ /* 0x040fe20000000005 */
[----:B------:R-:W-:Y:S02]  /*0650*/  FMUL R27, R4, R15 ;  /* 0x0000000f041b7220 */ /* 0x000fe40000400000 */
[----:B------:R-:W2:Y:S01]  /*0660*/  LDG.E R4, desc[UR4][R2.64] ;  /* 0x0000000402047981 */ /* 0x000ea2000c1e1900 */
[----:B------:R-:W-:Y:S01]  /*0670*/  FADD R26, R26, R5 ;  /* 0x000000051a1a7221 */ /* 0x000fe20000000000 */
[----:B--2---:R-:W-:Y:S02]  /*0680*/  FMUL R25, R25, R4 ;  /* 0x0000000419197220 */ /* 0x004fe40000400000 */
[----:B------:R-:W0:Y:S02]  /*0690*/  LDC.64 R4, c[0x0][0x388] ;  /* 0x0000e200ff047b82 */ /* 0x000e240000000a00 */
[----:B0-----:R-:W-:-:S05]  /*06a0*/  IMAD.WIDE.U32 R4, R17, 0x4, R4 ;  /* 0x0000000411047825 */ /* 0x001fca00078e0004 */
[----:B------:R-:W-:Y:S04]  /*06b0*/  STG.E desc[UR4][R4.64], R25 ;  /* 0x0000001904007986 */ /* 0x000fe8000c101904 */
[----:B------:R-:W2:Y:S01]  /*06c0*/  LDG.E R17, desc[UR4][R2.64+0x4] ;  /* 0x0000040402117981 */ /* 0x000ea2000c1e1900 */
[----:B------:R-:W-:Y:S01]  /*06d0*/  FFMA R24, R24, R16, -R27 ;  /* 0x0000001018187223 */ /* 0x000fe2000000081b */
[----:B--2---:R-:W-:-:S05]  /*06e0*/  FMUL R27, R22, R17 ;  /* 0x00000011161b7220 */ /* 0x004fca0000400000 */
[----:B------:R-:W-:Y:S04]  /*06f0*/  STG.E desc[UR4][R4.64+0x4], R27 ;  /* 0x0000041b04007986 */ /* 0x000fe8000c101904 */
[----:B------:R-:W2:Y:S01]  /*0700*/  LDG.E R17, desc[UR4][R2.64+0x8] ;  /* 0x0000080402117981 */ /* 0x000ea2000c1e1900 */
[----:B------:R-:W-:Y:S01]  /*0710*/  FFMA R23, R23, R6, -R28 ;  /* 0x0000000617177223 */ /* 0x000fe2000000081c */
[----:B--2---:R-:W-:-:S05]  /*0720*/  FMUL R29, R26, R17 ;  /* 0x000000111a1d7220 */ /* 0x004fca0000400000 */
[----:B------:R-:W-:Y:S04]  /*0730*/  STG.E desc[UR4][R4.64+0x8], R29 ;  /* 0x0000081d04007986 */ /* 0x000fe8000c101904 */
[----:B------:R-:W2:Y:S01]  /*0740*/  LDG.E R22, desc[UR4][R2.64+0xc] ;  /* 0x00000c0402167981 */ /* 0x000ea2000c1e1900 */
[----:B------:R-:W-:Y:S01]  /*0750*/  FADD R23, R23, R24 ;  /* 0x0000001817177221 */ /* 0x000fe20000000000 */
[----:B------:R-:W-:Y:S01]  /*0760*/  FADD R21, R14, R21 ;  /* 0x000000150e157221 */ /* 0x000fe20000000000 */
[----:B------:R-:W-:Y:S01]  /*0770*/  FADD R13, R13, R20 ;  /* 0x000000140d0d7221 */ /* 0x000fe20000000000 */
[----:B------:R-:W-:Y:S01]  /*0780*/  FADD R19, R12, R19 ;  /* 0x000000130c137221 */ /* 0x000fe20000000000 */
[----:B------:R-:W-:Y:S01]  /*0790*/  FADD R11, R11, R18 ;  /* 0x000000120b0b7221 */ /* 0x000fe20000000000 */
[----:B------:R-:W-:Y:S01]  /*07a0*/  FMUL R12, R21, R7 ;  /* 0x00000007150c7220 */ /* 0x000fe20000400000 */
[----:B--2---:R-:W-:-:S05]  /*07b0*/  FMUL R22, R23, R22 ;  /* 0x0000001617167220 */ /* 0x004fca0000400000 */
[----:B------:R-:W-:Y:S04]  /*07c0*/  STG.E desc[UR4][R4.64+0xc], R22 ;  /* 0x00000c1604007986 */ /* 0x000fe8000c101904 */
[----:B------:R-:W2:Y:S01]  /*07d0*/  LDG.E R17, desc[UR4][R2.64+0x10] ;  /* 0x0000100402117981 */ /* 0x000ea2000c1e1900 */
[----:B------:R-:W-:Y:S01]  /*07e0*/  FMUL R14, R13, R8 ;  /* 0x000000080d0e7220 */ /* 0x000fe20000400000 */
[----:B------:R-:W-:-:S03]  /*07f0*/  FFMA R12, R19, R10, R12 ;  /* 0x0000000a130c7223 */ /* 0x000fc6000000000c */
[----:B------:R-:W-:-:S04]  /*0800*/  FFMA R23, R11, R9, R14 ;  /* 0x000000090b177223 */ /* 0x000fc8000000000e */
[----:B------:R-:W-:-:S04]  /*0810*/  FADD R12, R12, R23 ;  /* 0x000000170c0c7221 */ /* 0x000fc80000000000 */
[----:B--2---:R-:W-:-:S05]  /*0820*/  FMUL R17, R12, R17 ;  /* 0x000000110c117220 */ /* 0x004fca0000400000 */
[----:B------:R0:W-:Y:S04]  /*0830*/  STG.E desc[UR4][R4.64+0x10], R17 ;  /* 0x0000101104007986 */ /* 0x0001e8000c101904 */
[----:B------:R-:W2:Y:S01]  /*0840*/  LDG.E R14, desc[UR4][R2.64+0x14] ;  /* 0x00001404020e7981 */ /* 0x000ea2000c1e1900 */
[----:B------:R-:W-:Y:S01]  /*0850*/  FMUL R12, R19, R7 ;  /* 0x00000007130c7220 */ /* 0x000fe20000400000 */
[----:B------:R-:W-:-:S03]  /*0860*/  FMUL R8, R11, R8 ;  /* 0x000000080b087220 */ /* 0x000fc60000400000 */
[----:B------:R-:W-:Y:S01]  /*0870*/  FFMA R12, R21, R10, -R12 ;  /* 0x0000000a150c7223 */ /* 0x000fe2000000080c */
[----:B------:R-:W-:-:S04]  /*0880*/  FFMA R9, R13, R9, -R8 ;  /* 0x000000090d097223 */ /* 0x000fc80000000808 */
[----:B------:R-:W-:-:S04]  /*0890*/  FADD R9, R12, R9 ;  /* 0x000000090c097221 */ /* 0x000fc80000000000 */
[----:B--2---:R-:W-:-:S05]  /*08a0*/  FMUL R9, R9, R14 ;  /* 0x0000000e09097220 */ /* 0x004fca0000400000 */
[----:B------:R-:W-:Y:S04]  /*08b0*/  STG.E desc[UR4][R4.64+0x14], R9 ;  /* 0x0000140904007986 */ /* 0x000fe8000c101904 */
[----:B------:R-:W2:Y:S01]  /*08c0*/  LDG.E R12, desc[UR4][R2.64+0x18] ;  /* 0x00001804020c7981 */ /* 0x000ea2000c1e1900 */
[----:B------:R-:W-:Y:S01]  /*08d0*/  FMUL R8, R21, R0 ;  /* 0x0000000015087220 */ /* 0x000fe20000400000 */
[----:B------:R-:W-:-:S03]  /*08e0*/  FMUL R10, R13, R15 ;  /* 0x0000000f0d0a7220 */ /* 0x000fc60000400000 */
[----:B------:R-:W-:Y:S01]  /*08f0*/  FFMA R8, R19, R6, R8 ;  /* 0x0000000613087223 */ /* 0x000fe20000000008 */
[----:B------:R-:W-:-:S04]  /*0900*/  FFMA R7, R11, R16, R10 ;  /* 0x000000100b077223 */ /* 0x000fc8000000000a */
[----:B------:R-:W-:-:S04]  /*0910*/  FADD R7, R8, R7 ;  /* 0x0000000708077221 */ /* 0x000fc80000000000 */
[----:B--2---:R-:W-:-:S05]  /*0920*/  FMUL R7, R7, R12 ;  /* 0x0000000c07077220 */ /* 0x004fca0000400000 */
[----:B------:R-:W-:Y:S04]  /*0930*/  STG.E desc[UR4][R4.64+0x18], R7 ;  /* 0x0000180704007986 */ /* 0x000fe8000c101904 */
[----:B0-----:R-:W2:Y:S01]  /*0940*/  LDG.E R17, desc[UR4][R2.64+0x1c] ;  /* 0x00001c0402117981 */ /* 0x001ea2000c1e1900 */
[----:B------:R-:W-:Y:S01]  /*0950*/  FMUL R0, R19, R0 ;  /* 0x0000000013007220 */ /* 0x000fe20000400000 */
[----:B------:R-:W-:-:S03]  /*0960*/  FMUL R8, R11, R15 ;  /* 0x0000000f0b087220 */ /* 0x000fc60000400000 */
[----:B------:R-:W-:Y:S01]  /*0970*/  FFMA R0, R21, R6, -R0 ;  /* 0x0000000615007223 */ /* 0x000fe20000000800 */
[----:B------:R-:W-:-:S04]  /*0980*/  FFMA R13, R13, R16, -R8 ;  /* 0x000000100d0d7223 */ /* 0x000fc80000000808 */
[----:B------:R-:W-:-:S04]  /*0990*/  FADD R0, R0, R13 ;  /* 0x0000000d00007221 */ /* 0x000fc80000000000 */
[----:B--2---:R-:W-:-:S05]  /*09a0*/  FMUL R17, R0, R17 ;  /* 0x0000001100117220 */ /* 0x004fca0000400000 */
[----:B------:R-:W-:Y:S01]  /*09b0*/  STG.E desc[UR4][R4.64+0x1c], R17 ;  /* 0x00001c1104007986 */ /* 0x000fe2000c101904 */
[----:B------:R-:W-:Y:S05]  /*09c0*/  EXIT ;  /* 0x000000000000794d */ /* 0x000fea0003800000 */
.L_x_70:
        /* <DEDUP_REMOVED lines=11> */
.L_x_82:


//--------------------- .nv.shared.reserved.0     --------------------------
	.section	.nv.shared.reserved.0,"aw",@nobits
	.weak		__nv_reservedSMEM_offset_0_alias
	.size		__nv_reservedSMEM_offset_0_alias, 0, 64
	.other		__nv_reservedSMEM_offset_0_alias,@"STO_CUDA_RESERVED_SHARED STV_DEFAULT"
__nv_reservedSMEM_offset_0_alias:
	.zero		0
	.zero		64


//--------------------- .nv.constant0._Z26kernel_evaluatenu_fl_eightifPffff --------------------------
	.section	.nv.constant0._Z26kernel_evaluatenu_fl_eightifPffff,"a",@progbits
	.sectionflags	@""
	.align	4
.nv.constant0._Z26kernel_evaluatenu_fl_eightifPffff:
	.zero		924


//--------------------- .nv.constant0._Z20kernel_evaluatenu_flifPfff --------------------------
	.section	.nv.constant0._Z20kernel_evaluatenu_flifPfff,"a",@progbits
	.sectionflags	@""
	.align	4
.nv.constant0._Z20kernel_evaluatenu_flifPfff:
	.zero		920


//--------------------- .nv.constant0._Z21kernel_sqrtweights_fliPf --------------------------
	.section	.nv.constant0._Z21kernel_sqrtweights_fliPf,"a",@progbits
	.sectionflags	@""
	.align	4
.nv.constant0._Z21kernel_sqrtweights_fliPf:
	.zero		912


//--------------------- .nv.constant0._Z23kernel_updateweights_fliPfS_S_f --------------------------
	.section	.nv.constant0._Z23kernel_updateweights_fliPfS_S_f,"a",@progbits
	.sectionflags	@""
	.align	4
.nv.constant0._Z23kernel_updateweights_fliPfS_S_f:
	.zero		932


//--------------------- .nv.constant0._Z18kernel_hadamard_fliPfS_ --------------------------
	.section	.nv.constant0._Z18kernel_hadamard_fliPfS_,"a",@progbits
	.sectionflags	@""
	.align	4
.nv.constant0._Z18kernel_hadamard_fliPfS_:
	.zero		920


//--------------------- .nv.constant0._Z20kernel_setweights_fliPff --------------------------
	.section	.nv.constant0._Z20kernel_setweights_fliPff,"a",@progbits
	.sectionflags	@""
	.align	4
.nv.constant0._Z20kernel_setweights_fliPff:
	.zero		916


//--------------------- .nv.constant0._Z17kernel_jacf_wt_fliiPfS_S_PsS_i --------------------------
	.section	.nv.constant0._Z17kernel_jacf_wt_fliiPfS_S_PsS_i,"a",@progbits
	.sectionflags	@""
	.align	4
.nv.constant0._Z17kernel_jacf_wt_fliiPfS_S_PsS_i:
	.zero		948


//--------------------- .nv.constant0._Z17kernel_func_wt_fliPfS_S_PsS_i --------------------------
	.section	.nv.constant0._Z17kernel_func_wt_fliPfS_S_PsS_i,"a",@progbits
	.sectionflags	@""
	.align	4
.nv.constant0._Z17kernel_func_wt_fliPfS_S_PsS_i:
	.zero		948


//--------------------- SYMBOLS --------------------------

	.type		.nv.reservedSmem.offset0,@object
	.size		.nv.reservedSmem.offset0,0x4
